// auto-generated by cutlass_sweep.gemm — config: {"arch": "sm_100", "cluster_m": 2, "cluster_n": 1, "dtype": "int8", "dtype_b": "int8", "layout": "nt", "stages": 0, "tile_k": 64, "tile_m": 64, "tile_n": 64}
#include "cutlass/cutlass.h"
#include "cutlass/gemm/collective/collective_builder.hpp"
#include "cutlass/gemm/device/gemm_universal_adapter.h"
#include "cutlass/gemm/kernel/gemm_universal.hpp"
#include "cutlass/epilogue/collective/collective_builder.hpp"

using ElemA = int8_t;
using ElemB = int8_t;
using ElemCD = int8_t;
using Acc  = int32_t;
using TileShape    = cute::Shape<cute::_64, cute::_64, cute::_64>;
using ClusterShape = cute::Shape<cute::_2, cute::_1, cute::_1>;

using CollectiveEpilogue = typename cutlass::epilogue::collective::CollectiveBuilder<
    cutlass::arch::Sm100, cutlass::arch::OpClassTensorOp,
    TileShape, ClusterShape,
    cutlass::epilogue::collective::EpilogueTileAuto,
    Acc, Acc,
    ElemCD, cutlass::layout::RowMajor, 128 / cutlass::sizeof_bits<ElemCD>::value,
    ElemCD, cutlass::layout::RowMajor, 128 / cutlass::sizeof_bits<ElemCD>::value,
    cutlass::epilogue::collective::EpilogueScheduleAuto
  >::CollectiveOp;

using CollectiveMainloop = typename cutlass::gemm::collective::CollectiveBuilder<
    cutlass::arch::Sm100, cutlass::arch::OpClassTensorOp,
    ElemA, cutlass::layout::RowMajor, 128 / cutlass::sizeof_bits<ElemA>::value,
    ElemB, cutlass::layout::ColumnMajor, 128 / cutlass::sizeof_bits<ElemB>::value,
    Acc,
    TileShape, ClusterShape,
    cutlass::gemm::collective::StageCountAutoCarveout<static_cast<int>(sizeof(typename CollectiveEpilogue::SharedStorage))>,
    cutlass::gemm::collective::KernelScheduleAuto
  >::CollectiveOp;

using GemmKernel = cutlass::gemm::kernel::GemmUniversal<
    cute::Shape<int,int,int,int>,
    CollectiveMainloop,
    CollectiveEpilogue
>;
using Gemm = cutlass::gemm::device::GemmUniversalAdapter<GemmKernel>;

// Force the device kernel symbol into the cubin without needing a host main.
auto* _anchor = &cutlass::device_kernel<GemmKernel>;


// ===== COMPILED SASS (sm_100a) =====

	.target	sm_100a

	.elftype	@"ET_EXEC"


//--------------------- .note.nv.tkinfo           --------------------------
	.section	.note.nv.tkinfo,"",@"SHT_NOTE"
	.sectionflags	@"SHF_NOTE_NV_TKINFO"
	.tkinfo
        /*0018*/ 	.word	0x00000002
        /*0030*/ 	.string	""
        /*0030*/ 	.string	"ptxas"
        /*0030*/ 	.string	"Cuda compilation tools, release 13.0, V13.0.88"
        /*0030*/ 	.string	"Build cuda_13.0.r13.0/compiler.36424714_0"
        /*0030*/ 	.string	"-arch sm_100a -m 64 "



//--------------------- .note.nv.cuinfo           --------------------------
	.section	.note.nv.cuinfo,"",@"SHT_NOTE"
	.sectionflags	@"SHF_NOTE_NV_CUINFO"
        /*0018*/ 	.short	0x0002
        /*001a*/ 	.short	0x0064
        /*001c*/ 	.short	0x0082
	.zero		2


//--------------------- .nv.info                  --------------------------
	.section	.nv.info,"",@"SHT_CUDA_INFO"
	.align	4


	//----- nvinfo : EIATTR_REGCOUNT
	.align		4
        /*0000*/ 	.byte	0x04, 0x2f
        /*0002*/ 	.short	(.L_19 - .L_18)
	.align		4
.L_18:
        /*0004*/ 	.word	index@(_ZN7cutlass13device_kernelINS_4gemm6kernel13GemmUniversalIN4cute5tupleIJiiiiEEENS1_10collective13CollectiveMmaINS1_35MainloopSm100TmaUmmaWarpSpecializedILi27ELi2ELi4ENS5_IJNS4_1CILi2EEENSA_ILi1EEESC_EEEEENS5_IJNSA_ILi64EEESF_SF_EEEaNS5_IJlSC_lEEEaSH_NS4_8TiledMMAINS4_8MMA_AtomIJNS4_15SM100_MMA_S8_SSIaaiLi64ELi64ELNS4_4UMMA5MajorE0ELSM_0ELNSL_8SaturateE0EEEEEENS4_6LayoutINS5_IJSC_SC_SC_EEENS5_IJNSA_ILi0EEESS_SS_EEEEENS5_IJNS4_10UnderscoreESV_SV_EEEEENS4_13SM90_TMA_LOADENS4_14ComposedLayoutINS4_7SwizzleILi2ELi4ELi3EEENS4_18smem_ptr_flag_bitsILi8EEENSQ_INS5_IJNSA_ILi8EEESF_EEENS5_IJSF_SC_EEEEEEEvNS4_8identityENS4_23SM90_TMA_LOAD_MULTICASTES18_vS19_EENS_8epilogue10collective18CollectiveEpilogueINS1C_23Sm100TmaWarpSpecializedILi1ELi1ELi32ELb0ELb0EEEJSG_NS5_IJNSQ_ISF_SC_EES1H_EEEaSH_aSH_NS1C_6fusion15FusionCallbacksIS1G_NS1J_17LinearCombinationIaiaiLNS_15FloatRoundStyleE2EEESG_S1I_JEEENS4_5SM1004TMEM4LOAD26SM100_TMEM_LOAD_16dp32b32xESY_S18_NS4_39AutoVectorizingCopyWithAssumedAlignmentILi128EEENS4_14SM90_TMA_STOREES18_S1U_S1U_EEEvvEEEEvNT_6ParamsE)
        /*0008*/ 	.word	0x00000059


	//----- nvinfo : EIATTR_FRAME_SIZE
	.align		4
.L_19:
        /*000c*/ 	.byte	0x04, 0x11
        /*000e*/ 	.short	(.L_21 - .L_20)
	.align		4
.L_20:
        /*0010*/ 	.word	index@($__internal_2_$__cuda_sm10x_tcgen05_guardrail_trap_unallocated_columns_being_dealloced)
        /*0014*/ 	.word	0x00000000


	//----- nvinfo : EIATTR_FRAME_SIZE
	.align		4
.L_21:
        /*0018*/ 	.byte	0x04, 0x11
        /*001a*/ 	.short	(.L_23 - .L_22)
	.align		4
.L_22:
        /*001c*/ 	.word	index@($__internal_1_$__cuda_sm10x_tcgen05_guardrail_trap_phase_invalid_during_alloc)
        /*0020*/ 	.word	0x00000000


	//----- nvinfo : EIATTR_FRAME_SIZE
	.align		4
.L_23:
        /*0024*/ 	.byte	0x04, 0x11
        /*0026*/ 	.short	(.L_25 - .L_24)
	.align		4
.L_24:
        /*0028*/ 	.word	index@($__internal_0_$__cuda_sm10x_tcgen05_guardrail_trap_col_being_dealloced_not_returned_by_alloc)
        /*002c*/ 	.word	0x00000000


	//----- nvinfo : EIATTR_FRAME_SIZE
	.align		4
.L_25:
        /*0030*/ 	.byte	0x04, 0x11
        /*0032*/ 	.short	(.L_27 - .L_26)
	.align		4
.L_26:
        /*0034*/ 	.word	index@(_ZN7cutlass13device_kernelINS_4gemm6kernel13GemmUniversalIN4cute5tupleIJiiiiEEENS1_10collective13CollectiveMmaINS1_35MainloopSm100TmaUmmaWarpSpecializedILi27ELi2ELi4ENS5_IJNS4_1CILi2EEENSA_ILi1EEESC_EEEEENS5_IJNSA_ILi64EEESF_SF_EEEaNS5_IJlSC_lEEEaSH_NS4_8TiledMMAINS4_8MMA_AtomIJNS4_15SM100_MMA_S8_SSIaaiLi64ELi64ELNS4_4UMMA5MajorE0ELSM_0ELNSL_8SaturateE0EEEEEENS4_6LayoutINS5_IJSC_SC_SC_EEENS5_IJNSA_ILi0EEESS_SS_EEEEENS5_IJNS4_10UnderscoreESV_SV_EEEEENS4_13SM90_TMA_LOADENS4_14ComposedLayoutINS4_7SwizzleILi2ELi4ELi3EEENS4_18smem_ptr_flag_bitsILi8EEENSQ_INS5_IJNSA_ILi8EEESF_EEENS5_IJSF_SC_EEEEEEEvNS4_8identityENS4_23SM90_TMA_LOAD_MULTICASTES18_vS19_EENS_8epilogue10collective18CollectiveEpilogueINS1C_23Sm100TmaWarpSpecializedILi1ELi1ELi32ELb0ELb0EEEJSG_NS5_IJNSQ_ISF_SC_EES1H_EEEaSH_aSH_NS1C_6fusion15FusionCallbacksIS1G_NS1J_17LinearCombinationIaiaiLNS_15FloatRoundStyleE2EEESG_S1I_JEEENS4_5SM1004TMEM4LOAD26SM100_TMEM_LOAD_16dp32b32xESY_S18_NS4_39AutoVectorizingCopyWithAssumedAlignmentILi128EEENS4_14SM90_TMA_STOREES18_S1U_S1U_EEEvvEEEEvNT_6ParamsE)
        /*0038*/ 	.word	0x00000000


	//----- nvinfo : EIATTR_MIN_STACK_SIZE
	.align		4
.L_27:
        /*003c*/ 	.byte	0x04, 0x12
        /*003e*/ 	.short	(.L_29 - .L_28)
	.align		4
.L_28:
        /*0040*/ 	.word	index@(_ZN7cutlass13device_kernelINS_4gemm6kernel13GemmUniversalIN4cute5tupleIJiiiiEEENS1_10collective13CollectiveMmaINS1_35MainloopSm100TmaUmmaWarpSpecializedILi27ELi2ELi4ENS5_IJNS4_1CILi2EEENSA_ILi1EEESC_EEEEENS5_IJNSA_ILi64EEESF_SF_EEEaNS5_IJlSC_lEEEaSH_NS4_8TiledMMAINS4_8MMA_AtomIJNS4_15SM100_MMA_S8_SSIaaiLi64ELi64ELNS4_4UMMA5MajorE0ELSM_0ELNSL_8SaturateE0EEEEEENS4_6LayoutINS5_IJSC_SC_SC_EEENS5_IJNSA_ILi0EEESS_SS_EEEEENS5_IJNS4_10UnderscoreESV_SV_EEEEENS4_13SM90_TMA_LOADENS4_14ComposedLayoutINS4_7SwizzleILi2ELi4ELi3EEENS4_18smem_ptr_flag_bitsILi8EEENSQ_INS5_IJNSA_ILi8EEESF_EEENS5_IJSF_SC_EEEEEEEvNS4_8identityENS4_23SM90_TMA_LOAD_MULTICASTES18_vS19_EENS_8epilogue10collective18CollectiveEpilogueINS1C_23Sm100TmaWarpSpecializedILi1ELi1ELi32ELb0ELb0EEEJSG_NS5_IJNSQ_ISF_SC_EES1H_EEEaSH_aSH_NS1C_6fusion15FusionCallbacksIS1G_NS1J_17LinearCombinationIaiaiLNS_15FloatRoundStyleE2EEESG_S1I_JEEENS4_5SM1004TMEM4LOAD26SM100_TMEM_LOAD_16dp32b32xESY_S18_NS4_39AutoVectorizingCopyWithAssumedAlignmentILi128EEENS4_14SM90_TMA_STOREES18_S1U_S1U_EEEvvEEEEvNT_6ParamsE)
        /*0044*/ 	.word	0x00000000
.L_29:


//--------------------- .nv.compat                --------------------------
	.section	.nv.compat,"",@"SHT_CUDA_COMPAT_INFO"
	.align	4
        /*0000*/ 	.byte	0x02, 0x09, 0x01, 0x00, 0x02, 0x02, 0x03, 0x00, 0x02, 0x05, 0x06, 0x00, 0x03, 0x07, 0x01, 0x01
        /*0010*/ 	.byte	0x02, 0x03, 0x01, 0x00, 0x02, 0x06, 0x01, 0x00, 0x04, 0x0b, 0x08, 0x00, 0x01, 0x00, 0x00, 0x00
        /*0020*/ 	.byte	0x00, 0x00, 0x00, 0x00


//--------------------- .nv.info._ZN7cutlass13device_kernelINS_4gemm6kernel13GemmUniversalIN4cute5tupleIJiiiiEEENS1_10collective13CollectiveMmaINS1_35MainloopSm100TmaUmmaWarpSpecializedILi27ELi2ELi4ENS5_IJNS4_1CILi2EEENSA_ILi1EEESC_EEEEENS5_IJNSA_ILi64EEESF_SF_EEEaNS5_IJlSC_lEEEaSH_NS4_8TiledMMAINS4_8MMA_AtomIJNS4_15SM100_MMA_S8_SSIaaiLi64ELi64ELNS4_4UMMA5MajorE0ELSM_0ELNSL_8SaturateE0EEEEEENS4_6LayoutINS5_IJSC_SC_SC_EEENS5_IJNSA_ILi0EEESS_SS_EEEEENS5_IJNS4_10UnderscoreESV_SV_EEEEENS4_13SM90_TMA_LOADENS4_14ComposedLayoutINS4_7SwizzleILi2ELi4ELi3EEENS4_18smem_ptr_flag_bitsILi8EEENSQ_INS5_IJNSA_ILi8EEESF_EEENS5_IJSF_SC_EEEEEEEvNS4_8identityENS4_23SM90_TMA_LOAD_MULTICASTES18_vS19_EENS_8epilogue10collective18CollectiveEpilogueINS1C_23Sm100TmaWarpSpecializedILi1ELi1ELi32ELb0ELb0EEEJSG_NS5_IJNSQ_ISF_SC_EES1H_EEEaSH_aSH_NS1C_6fusion15FusionCallbacksIS1G_NS1J_17LinearCombinationIaiaiLNS_15FloatRoundStyleE2EEESG_S1I_JEEENS4_5SM1004TMEM4LOAD26SM100_TMEM_LOAD_16dp32b32xESY_S18_NS4_39AutoVectorizingCopyWithAssumedAlignmentILi128EEENS4_14SM90_TMA_STOREES18_S1U_S1U_EEEvvEEEEvNT_6ParamsE --------------------------
	.section	.nv.info._ZN7cutlass13device_kernelINS_4gemm6kernel13GemmUniversalIN4cute5tupleIJiiiiEEENS1_10collective13CollectiveMmaINS1_35MainloopSm100TmaUmmaWarpSpecializedILi27ELi2ELi4ENS5_IJNS4_1CILi2EEENSA_ILi1EEESC_EEEEENS5_IJNSA_ILi64EEESF_SF_EEEaNS5_IJlSC_lEEEaSH_NS4_8TiledMMAINS4_8MMA_AtomIJNS4_15SM100_MMA_S8_SSIaaiLi64ELi64ELNS4_4UMMA5MajorE0ELSM_0ELNSL_8SaturateE0EEEEEENS4_6LayoutINS5_IJSC_SC_SC_EEENS5_IJNSA_ILi0EEESS_SS_EEEEENS5_IJNS4_10UnderscoreESV_SV_EEEEENS4_13SM90_TMA_LOADENS4_14ComposedLayoutINS4_7SwizzleILi2ELi4ELi3EEENS4_18smem_ptr_flag_bitsILi8EEENSQ_INS5_IJNSA_ILi8EEESF_EEENS5_IJSF_SC_EEEEEEEvNS4_8identityENS4_23SM90_TMA_LOAD_MULTICASTES18_vS19_EENS_8epilogue10collective18CollectiveEpilogueINS1C_23Sm100TmaWarpSpecializedILi1ELi1ELi32ELb0ELb0EEEJSG_NS5_IJNSQ_ISF_SC_EES1H_EEEaSH_aSH_NS1C_6fusion15FusionCallbacksIS1G_NS1J_17LinearCombinationIaiaiLNS_15FloatRoundStyleE2EEESG_S1I_JEEENS4_5SM1004TMEM4LOAD26SM100_TMEM_LOAD_16dp32b32xESY_S18_NS4_39AutoVectorizingCopyWithAssumedAlignmentILi128EEENS4_14SM90_TMA_STOREES18_S1U_S1U_EEEvvEEEEvNT_6ParamsE,"",@"SHT_CUDA_INFO"
	.sectionflags	@""
	.align	4


	//----- nvinfo : EIATTR_CUDA_API_VERSION
	.align		4
        /*0000*/ 	.byte	0x04, 0x37
        /*0002*/ 	.short	(.L_31 - .L_30)
.L_30:
        /*0004*/ 	.word	0x00000082


	//----- nvinfo : EIATTR_KPARAM_INFO
	.align		4
.L_31:
        /*0008*/ 	.byte	0x04, 0x17
        /*000a*/ 	.short	(.L_33 - .L_32)
.L_32:
        /*000c*/ 	.word	0x00000000
        /*0010*/ 	.short	0x0000
        /*0012*/ 	.short	0x0000
        /*0014*/ 	.byte	0x00, 0xf0, 0x01, 0x20


	//----- nvinfo : EIATTR_AT_ENTRY_FRAGMENTS
	.align		4
.L_33:
        /*0018*/ 	.byte	0x04, 0x4f
        /*001a*/ 	.short	(.L_35 - .L_34)


	//   ....[0]....
.L_34:
        /*001c*/ 	.word	0x00000006


	//----- nvinfo : EIATTR_RESERVED_SMEM_USED
	.align		4
.L_35:
        /*0020*/ 	.byte	0x01, 0x41
	.zero		2


	//----- nvinfo : EIATTR_SPARSE_MMA_MASK
	.align		4
        /*0024*/ 	.byte	0x03, 0x50
        /*0026*/ 	.short	0x0000


	//----- nvinfo : EIATTR_TCGEN05_1CTA_USED
	.align		4
        /*0028*/ 	.byte	0x01, 0x51
	.zero		2


	//----- nvinfo : EIATTR_MAXREG_COUNT
	.align		4
        /*002c*/ 	.byte	0x03, 0x1b
        /*002e*/ 	.short	0x00ff


	//----- nvinfo : EIATTR_NUM_BARRIERS
	.align		4
        /*0030*/ 	.byte	0x02, 0x4c
        /*0032*/ 	.byte	0x07
	.zero		1


	//----- nvinfo : EIATTR_EXTERNS
	.align		4
        /*0034*/ 	.byte	0x04, 0x0f
        /*0036*/ 	.short	(.L_37 - .L_36)


	//   ....[0]....
	.align		4
.L_36:
        /*0038*/ 	.word	index@(__assertfail)


	//----- nvinfo : EIATTR_MERCURY_ISA_VERSION
	.align		4
.L_37:
        /*003c*/ 	.byte	0x03, 0x5f
        /*003e*/ 	.short	0x0101


	//----- nvinfo : EIATTR_INT_WARP_WIDE_INSTR_OFFSETS
	.align		4
        /*0040*/ 	.byte	0x04, 0x31
        /*0042*/ 	.short	(.L_39 - .L_38)


	//   ....[0]....
.L_38:
        /*0044*/ 	.word	0x00004b10


	//   ....[1]....
        /*0048*/ 	.word	0x00004b40


	//   ....[2]....
        /*004c*/ 	.word	0x00004b60


	//   ....[3]....
        /*0050*/ 	.word	0x00005740


	//   ....[4]....
        /*0054*/ 	.word	0x000057f0


	//----- nvinfo : EIATTR_COOP_GROUP_MASK_REGIDS
	.align		4
.L_39:
        /*0058*/ 	.byte	0x04, 0x29
        /*005a*/ 	.short	(.L_41 - .L_40)


	//   ....[0]....
.L_40:
        /*005c*/ 	.word	0xffffffff


	//   ....[1]....
        /*0060*/ 	.word	0xffffffff


	//   ....[2]....
        /*0064*/ 	.word	0xffffffff


	//   ....[3]....
        /*0068*/ 	.word	0xffffffff


	//   ....[4]....
        /*006c*/ 	.word	0xffffffff


	//   ....[5]....
        /*0070*/ 	.word	0xffffffff


	//   ....[6]....
        /*0074*/ 	.word	0xffffffff


	//   ....[7]....
        /*0078*/ 	.word	0xffffffff


	//   ....[8]....
        /*007c*/ 	.word	0xffffffff


	//   ....[9]....
        /*0080*/ 	.word	0xffffffff


	//   ....[10]....
        /*0084*/ 	.word	0xffffffff


	//   ....[11]....
        /*0088*/ 	.word	0xffffffff


	//   ....[12]....
        /*008c*/ 	.word	0xffffffff


	//   ....[13]....
        /*0090*/ 	.word	0xffffffff


	//----- nvinfo : EIATTR_COOP_GROUP_INSTR_OFFSETS
	.align		4
.L_41:
        /*0094*/ 	.byte	0x04, 0x28
        /*0096*/ 	.short	(.L_43 - .L_42)


	//   ....[0]....
.L_42:
        /*0098*/ 	.word	0x00000080


	//   ....[1]....
        /*009c*/ 	.word	0x000004e0


	//   ....[2]....
        /*00a0*/ 	.word	0x00000980


	//   ....[3]....
        /*00a4*/ 	.word	0x00000ac0


	//   ....[4]....
        /*00a8*/ 	.word	0x00000bc0


	//   ....[5]....
        /*00ac*/ 	.word	0x00000d30


	//   ....[6]....
        /*00b0*/ 	.word	0x00000ed0


	//   ....[7]....
        /*00b4*/ 	.word	0x00001090


	//   ....[8]....
        /*00b8*/ 	.word	0x00002250


	//   ....[9]....
        /*00bc*/ 	.word	0x00003de0


	//   ....[10]....
        /*00c0*/ 	.word	0x00003ff0


	//   ....[11]....
        /*00c4*/ 	.word	0x00004020


	//   ....[12]....
        /*00c8*/ 	.word	0x000049f0


	//   ....[13]....
        /*00cc*/ 	.word	0x00004c20


	//----- nvinfo : EIATTR_VRC_CTA_INIT_COUNT
	.align		4
.L_43:
        /*00d0*/ 	.byte	0x02, 0x4a
        /*00d2*/ 	.byte	0x80
	.zero		1


	//----- nvinfo : EIATTR_SYSCALL_OFFSETS
	.align		4
        /*00d4*/ 	.byte	0x04, 0x46
        /*00d6*/ 	.short	(.L_45 - .L_44)


	//   ....[0]....
.L_44:
        /*00d8*/ 	.word	0x00006350


	//   ....[1]....
        /*00dc*/ 	.word	0x00006490


	//   ....[2]....
        /*00e0*/ 	.word	0x00006c10


	//----- nvinfo : EIATTR_MBARRIER_INSTR_OFFSETS
	.align		4
.L_45:
        /*00e4*/ 	.byte	0x04, 0x39
        /*00e6*/ 	.short	(.L_47 - .L_46)


	//   ....[0]....
.L_46:
        /*00e8*/ 	.word	0x00000600
        /*00ec*/ 	.word	0x000000ff
        /*00f0*/ 	.word	0x00000000
        /*00f4*/ 	.short	0x0100
        /*00f6*/ 	.byte	0x04
	.zero		1


	//   ....[1]....
        /*00f8*/ 	.word	0x00000610
        /*00fc*/ 	.word	0x000000ff
        /*0100*/ 	.word	0x000000d8
        /*0104*/ 	.short	0x0100
        /*0106*/ 	.byte	0x04
	.zero		1


	//   ....[2]....
        /*0108*/ 	.word	0x00000620
        /*010c*/ 	.word	0x000000ff
        /*0110*/ 	.word	0x00000008
        /*0114*/ 	.short	0x0100
        /*0116*/ 	.byte	0x04
	.zero		1


	//   ....[3]....
        /*0118*/ 	.word	0x00000630
        /*011c*/ 	.word	0x000000ff
        /*0120*/ 	.word	0x000000e0
        /*0124*/ 	.short	0x0100
        /*0126*/ 	.byte	0x04
	.zero		1


	//   ....[4]....
        /*0128*/ 	.word	0x00000640
        /*012c*/ 	.word	0x000000ff
        /*0130*/ 	.word	0x00000010
        /*0134*/ 	.short	0x0100
        /*0136*/ 	.byte	0x04
	.zero		1


	//   ....[5]....
        /*0138*/ 	.word	0x00000650
        /*013c*/ 	.word	0x000000ff
        /*0140*/ 	.word	0x000000e8
        /*0144*/ 	.short	0x0100
        /*0146*/ 	.byte	0x04
	.zero		1


	//   ....[6]....
        /*0148*/ 	.word	0x00000660
        /*014c*/ 	.word	0x000000ff
        /*0150*/ 	.word	0x00000018
        /*0154*/ 	.short	0x0100
        /*0156*/ 	.byte	0x04
	.zero		1


	//   ....[7]....
        /*0158*/ 	.word	0x00000670
        /*015c*/ 	.word	0x000000ff
        /*0160*/ 	.word	0x000000f0
        /*0164*/ 	.short	0x0100
        /*0166*/ 	.byte	0x04
	.zero		1


	//   ....[8]....
        /*0168*/ 	.word	0x00000680
        /*016c*/ 	.word	0x000000ff
        /*0170*/ 	.word	0x00000020
        /*0174*/ 	.short	0x0100
        /*0176*/ 	.byte	0x04
	.zero		1


	//   ....[9]....
        /*0178*/ 	.word	0x00000690
        /*017c*/ 	.word	0x000000ff
        /*0180*/ 	.word	0x000000f8
        /*0184*/ 	.short	0x0100
        /*0186*/ 	.byte	0x04
	.zero		1


	//   ....[10]....
        /*0188*/ 	.word	0x000006a0
        /*018c*/ 	.word	0x000000ff
        /*0190*/ 	.word	0x00000028
        /*0194*/ 	.short	0x0100
        /*0196*/ 	.byte	0x04
	.zero		1


	//   ....[11]....
        /*0198*/ 	.word	0x000006b0
        /*019c*/ 	.word	0x000000ff
        /*01a0*/ 	.word	0x00000100
        /*01a4*/ 	.short	0x0100
        /*01a6*/ 	.byte	0x04
	.zero		1


	//   ....[12]....
        /*01a8*/ 	.word	0x000006c0
        /*01ac*/ 	.word	0x000000ff
        /*01b0*/ 	.word	0x00000030
        /*01b4*/ 	.short	0x0100
        /*01b6*/ 	.byte	0x04
	.zero		1


	//   ....[13]....
        /*01b8*/ 	.word	0x000006d0
        /*01bc*/ 	.word	0x000000ff
        /*01c0*/ 	.word	0x00000108
        /*01c4*/ 	.short	0x0100
        /*01c6*/ 	.byte	0x04
	.zero		1


	//   ....[14]....
        /*01c8*/ 	.word	0x000006e0
        /*01cc*/ 	.word	0x000000ff
        /*01d0*/ 	.word	0x00000038
        /*01d4*/ 	.short	0x0100
        /*01d6*/ 	.byte	0x04
	.zero		1


	//   ....[15]....
        /*01d8*/ 	.word	0x000006f0
        /*01dc*/ 	.word	0x000000ff
        /*01e0*/ 	.word	0x00000110
        /*01e4*/ 	.short	0x0100
        /*01e6*/ 	.byte	0x04
	.zero		1


	//   ....[16]....
        /*01e8*/ 	.word	0x00000700
        /*01ec*/ 	.word	0x000000ff
        /*01f0*/ 	.word	0x00000040
        /*01f4*/ 	.short	0x0100
        /*01f6*/ 	.byte	0x04
	.zero		1


	//   ....[17]....
        /*01f8*/ 	.word	0x00000710
        /*01fc*/ 	.word	0x000000ff
        /*0200*/ 	.word	0x00000118
        /*0204*/ 	.short	0x0100
        /*0206*/ 	.byte	0x04
	.zero		1


	//   ....[18]....
        /*0208*/ 	.word	0x00000720
        /*020c*/ 	.word	0x000000ff
        /*0210*/ 	.word	0x00000048
        /*0214*/ 	.short	0x0100
        /*0216*/ 	.byte	0x04
	.zero		1


	//   ....[19]....
        /*0218*/ 	.word	0x00000730
        /*021c*/ 	.word	0x000000ff
        /*0220*/ 	.word	0x00000120
        /*0224*/ 	.short	0x0100
        /*0226*/ 	.byte	0x04
	.zero		1


	//   ....[20]....
        /*0228*/ 	.word	0x00000740
        /*022c*/ 	.word	0x000000ff
        /*0230*/ 	.word	0x00000050
        /*0234*/ 	.short	0x0100
        /*0236*/ 	.byte	0x04
	.zero		1


	//   ....[21]....
        /*0238*/ 	.word	0x00000750
        /*023c*/ 	.word	0x000000ff
        /*0240*/ 	.word	0x00000128
        /*0244*/ 	.short	0x0100
        /*0246*/ 	.byte	0x04
	.zero		1


	//   ....[22]....
        /*0248*/ 	.word	0x00000760
        /*024c*/ 	.word	0x000000ff
        /*0250*/ 	.word	0x00000058
        /*0254*/ 	.short	0x0100
        /*0256*/ 	.byte	0x04
	.zero		1


	//   ....[23]....
        /*0258*/ 	.word	0x00000770
        /*025c*/ 	.word	0x000000ff
        /*0260*/ 	.word	0x00000130
        /*0264*/ 	.short	0x0100
        /*0266*/ 	.byte	0x04
	.zero		1


	//   ....[24]....
        /*0268*/ 	.word	0x00000780
        /*026c*/ 	.word	0x000000ff
        /*0270*/ 	.word	0x00000060
        /*0274*/ 	.short	0x0100
        /*0276*/ 	.byte	0x04
	.zero		1


	//   ....[25]....
        /*0278*/ 	.word	0x00000790
        /*027c*/ 	.word	0x000000ff
        /*0280*/ 	.word	0x00000138
        /*0284*/ 	.short	0x0100
        /*0286*/ 	.byte	0x04
	.zero		1


	//   ....[26]....
        /*0288*/ 	.word	0x000007a0
        /*028c*/ 	.word	0x000000ff
        /*0290*/ 	.word	0x00000068
        /*0294*/ 	.short	0x0100
        /*0296*/ 	.byte	0x04
	.zero		1


	//   ....[27]....
        /*0298*/ 	.word	0x000007b0
        /*029c*/ 	.word	0x000000ff
        /*02a0*/ 	.word	0x00000140
        /*02a4*/ 	.short	0x0100
        /*02a6*/ 	.byte	0x04
	.zero		1


	//   ....[28]....
        /*02a8*/ 	.word	0x000007c0
        /*02ac*/ 	.word	0x000000ff
        /*02b0*/ 	.word	0x00000070
        /*02b4*/ 	.short	0x0100
        /*02b6*/ 	.byte	0x04
	.zero		1


	//   ....[29]....
        /*02b8*/ 	.word	0x000007d0
        /*02bc*/ 	.word	0x000000ff
        /*02c0*/ 	.word	0x00000148
        /*02c4*/ 	.short	0x0100
        /*02c6*/ 	.byte	0x04
	.zero		1


	//   ....[30]....
        /*02c8*/ 	.word	0x000007e0
        /*02cc*/ 	.word	0x000000ff
        /*02d0*/ 	.word	0x00000078
        /*02d4*/ 	.short	0x0100
        /*02d6*/ 	.byte	0x04
	.zero		1


	//   ....[31]....
        /*02d8*/ 	.word	0x000007f0
        /*02dc*/ 	.word	0x000000ff
        /*02e0*/ 	.word	0x00000150
        /*02e4*/ 	.short	0x0100
        /*02e6*/ 	.byte	0x04
	.zero		1


	//   ....[32]....
        /*02e8*/ 	.word	0x00000800
        /*02ec*/ 	.word	0x000000ff
        /*02f0*/ 	.word	0x00000080
        /*02f4*/ 	.short	0x0100
        /*02f6*/ 	.byte	0x04
	.zero		1


	//   ....[33]....
        /*02f8*/ 	.word	0x00000810
        /*02fc*/ 	.word	0x000000ff
        /*0300*/ 	.word	0x00000158
        /*0304*/ 	.short	0x0100
        /*0306*/ 	.byte	0x04
	.zero		1


	//   ....[34]....
        /*0308*/ 	.word	0x00000820
        /*030c*/ 	.word	0x000000ff
        /*0310*/ 	.word	0x00000088
        /*0314*/ 	.short	0x0100
        /*0316*/ 	.byte	0x04
	.zero		1


	//   ....[35]....
        /*0318*/ 	.word	0x00000830
        /*031c*/ 	.word	0x000000ff
        /*0320*/ 	.word	0x00000160
        /*0324*/ 	.short	0x0100
        /*0326*/ 	.byte	0x04
	.zero		1


	//   ....[36]....
        /*0328*/ 	.word	0x00000840
        /*032c*/ 	.word	0x000000ff
        /*0330*/ 	.word	0x00000090
        /*0334*/ 	.short	0x0100
        /*0336*/ 	.byte	0x04
	.zero		1


	//   ....[37]....
        /*0338*/ 	.word	0x00000850
        /*033c*/ 	.word	0x000000ff
        /*0340*/ 	.word	0x00000168
        /*0344*/ 	.short	0x0100
        /*0346*/ 	.byte	0x04
	.zero		1


	//   ....[38]....
        /*0348*/ 	.word	0x00000860
        /*034c*/ 	.word	0x000000ff
        /*0350*/ 	.word	0x00000098
        /*0354*/ 	.short	0x0100
        /*0356*/ 	.byte	0x04
	.zero		1


	//   ....[39]....
        /*0358*/ 	.word	0x00000870
        /*035c*/ 	.word	0x000000ff
        /*0360*/ 	.word	0x00000170
        /*0364*/ 	.short	0x0100
        /*0366*/ 	.byte	0x04
	.zero		1


	//   ....[40]....
        /*0368*/ 	.word	0x00000880
        /*036c*/ 	.word	0x000000ff
        /*0370*/ 	.word	0x000000a0
        /*0374*/ 	.short	0x0100
        /*0376*/ 	.byte	0x04
	.zero		1


	//   ....[41]....
        /*0378*/ 	.word	0x00000890
        /*037c*/ 	.word	0x000000ff
        /*0380*/ 	.word	0x00000178
        /*0384*/ 	.short	0x0100
        /*0386*/ 	.byte	0x04
	.zero		1


	//   ....[42]....
        /*0388*/ 	.word	0x000008a0
        /*038c*/ 	.word	0x000000ff
        /*0390*/ 	.word	0x000000a8
        /*0394*/ 	.short	0x0100
        /*0396*/ 	.byte	0x04
	.zero		1


	//   ....[43]....
        /*0398*/ 	.word	0x000008b0
        /*039c*/ 	.word	0x000000ff
        /*03a0*/ 	.word	0x00000180
        /*03a4*/ 	.short	0x0100
        /*03a6*/ 	.byte	0x04
	.zero		1


	//   ....[44]....
        /*03a8*/ 	.word	0x000008c0
        /*03ac*/ 	.word	0x000000ff
        /*03b0*/ 	.word	0x000000b0
        /*03b4*/ 	.short	0x0100
        /*03b6*/ 	.byte	0x04
	.zero		1


	//   ....[45]....
        /*03b8*/ 	.word	0x000008d0
        /*03bc*/ 	.word	0x000000ff
        /*03c0*/ 	.word	0x00000188
        /*03c4*/ 	.short	0x0100
        /*03c6*/ 	.byte	0x04
	.zero		1


	//   ....[46]....
        /*03c8*/ 	.word	0x000008e0
        /*03cc*/ 	.word	0x000000ff
        /*03d0*/ 	.word	0x000000b8
        /*03d4*/ 	.short	0x0100
        /*03d6*/ 	.byte	0x04
	.zero		1


	//   ....[47]....
        /*03d8*/ 	.word	0x000008f0
        /*03dc*/ 	.word	0x000000ff
        /*03e0*/ 	.word	0x00000190
        /*03e4*/ 	.short	0x0100
        /*03e6*/ 	.byte	0x04
	.zero		1


	//   ....[48]....
        /*03e8*/ 	.word	0x00000900
        /*03ec*/ 	.word	0x000000ff
        /*03f0*/ 	.word	0x000000c0
        /*03f4*/ 	.short	0x0100
        /*03f6*/ 	.byte	0x04
	.zero		1


	//   ....[49]....
        /*03f8*/ 	.word	0x00000910
        /*03fc*/ 	.word	0x000000ff
        /*0400*/ 	.word	0x00000198
        /*0404*/ 	.short	0x0100
        /*0406*/ 	.byte	0x04
	.zero		1


	//   ....[50]....
        /*0408*/ 	.word	0x00000920
        /*040c*/ 	.word	0x000000ff
        /*0410*/ 	.word	0x000000c8
        /*0414*/ 	.short	0x0100
        /*0416*/ 	.byte	0x04
	.zero		1


	//   ....[51]....
        /*0418*/ 	.word	0x00000930
        /*041c*/ 	.word	0x000000ff
        /*0420*/ 	.word	0x000001a0
        /*0424*/ 	.short	0x0100
        /*0426*/ 	.byte	0x04
	.zero		1


	//   ....[52]....
        /*0428*/ 	.word	0x00000940
        /*042c*/ 	.word	0x000000ff
        /*0430*/ 	.word	0x000000d0
        /*0434*/ 	.short	0x0100
        /*0436*/ 	.byte	0x04
	.zero		1


	//   ....[53]....
        /*0438*/ 	.word	0x00000950
        /*043c*/ 	.word	0x000000ff
        /*0440*/ 	.word	0x000001a8
        /*0444*/ 	.short	0x0100
        /*0446*/ 	.byte	0x04
	.zero		1


	//   ....[54]....
        /*0448*/ 	.word	0x00000a90
        /*044c*/ 	.word	0x000000ff
        /*0450*/ 	.word	0x000001b0
        /*0454*/ 	.short	0x0100
        /*0456*/ 	.byte	0x04
	.zero		1


	//   ....[55]....
        /*0458*/ 	.word	0x00000aa0
        /*045c*/ 	.word	0x000000ff
        /*0460*/ 	.word	0x000001b8
        /*0464*/ 	.short	0x0100
        /*0466*/ 	.byte	0x04
	.zero		1


	//   ....[56]....
        /*0468*/ 	.word	0x00000b90
        /*046c*/ 	.word	0x000000ff
        /*0470*/ 	.word	0x000001c0
        /*0474*/ 	.short	0x0100
        /*0476*/ 	.byte	0x06
	.zero		1


	//   ....[57]....
        /*0478*/ 	.word	0x00000ba0
        /*047c*/ 	.word	0x000000ff
        /*0480*/ 	.word	0x000001c8
        /*0484*/ 	.short	0x0100
        /*0486*/ 	.byte	0x06
	.zero		1


	//   ....[58]....
        /*0488*/ 	.word	0x00000ce0
        /*048c*/ 	.word	0x000000ff
        /*0490*/ 	.word	0x000001d0
        /*0494*/ 	.short	0x0100
        /*0496*/ 	.byte	0x06
	.zero		1


	//   ....[59]....
        /*0498*/ 	.word	0x00000cf0
        /*049c*/ 	.word	0x000000ff
        /*04a0*/ 	.word	0x000001e0
        /*04a4*/ 	.short	0x0100
        /*04a6*/ 	.byte	0x06
	.zero		1


	//   ....[60]....
        /*04a8*/ 	.word	0x00000d00
        /*04ac*/ 	.word	0x000000ff
        /*04b0*/ 	.word	0x000001d8
        /*04b4*/ 	.short	0x0100
        /*04b6*/ 	.byte	0x06
	.zero		1


	//   ....[61]....
        /*04b8*/ 	.word	0x00000d10
        /*04bc*/ 	.word	0x000000ff
        /*04c0*/ 	.word	0x000001e8
        /*04c4*/ 	.short	0x0100
        /*04c6*/ 	.byte	0x06
	.zero		1


	//   ....[62]....
        /*04c8*/ 	.word	0x00000e40
        /*04cc*/ 	.word	0x000000ff
        /*04d0*/ 	.word	0x000001f0
        /*04d4*/ 	.short	0x0100
        /*04d6*/ 	.byte	0x04
	.zero		1


	//   ....[63]....
        /*04d8*/ 	.word	0x00000e50
        /*04dc*/ 	.word	0x000000ff
        /*04e0*/ 	.word	0x00000210
        /*04e4*/ 	.short	0x0100
        /*04e6*/ 	.byte	0x04
	.zero		1


	//   ....[64]....
        /*04e8*/ 	.word	0x00000e60
        /*04ec*/ 	.word	0x000000ff
        /*04f0*/ 	.word	0x000001f8
        /*04f4*/ 	.short	0x0100
        /*04f6*/ 	.byte	0x04
	.zero		1


	//   ....[65]....
        /*04f8*/ 	.word	0x00000e70
        /*04fc*/ 	.word	0x000000ff
        /*0500*/ 	.word	0x00000218
        /*0504*/ 	.short	0x0100
        /*0506*/ 	.byte	0x04
	.zero		1


	//   ....[66]....
        /*0508*/ 	.word	0x00000e80
        /*050c*/ 	.word	0x000000ff
        /*0510*/ 	.word	0x00000200
        /*0514*/ 	.short	0x0100
        /*0516*/ 	.byte	0x04
	.zero		1


	//   ....[67]....
        /*0518*/ 	.word	0x00000e90
        /*051c*/ 	.word	0x000000ff
        /*0520*/ 	.word	0x00000220
        /*0524*/ 	.short	0x0100
        /*0526*/ 	.byte	0x04
	.zero		1


	//   ....[68]....
        /*0528*/ 	.word	0x00000ea0
        /*052c*/ 	.word	0x000000ff
        /*0530*/ 	.word	0x00000208
        /*0534*/ 	.short	0x0100
        /*0536*/ 	.byte	0x04
	.zero		1


	//   ....[69]....
        /*0538*/ 	.word	0x00000eb0
        /*053c*/ 	.word	0x000000ff
        /*0540*/ 	.word	0x00000228
        /*0544*/ 	.short	0x0100
        /*0546*/ 	.byte	0x04
	.zero		1


	//   ....[70]....
        /*0548*/ 	.word	0x00000fa0
        /*054c*/ 	.word	0x000000ff
        /*0550*/ 	.word	0x00000230
        /*0554*/ 	.short	0x0100
        /*0556*/ 	.byte	0x04
	.zero		1


	//   ....[71]....
        /*0558*/ 	.word	0x00000fb0
        /*055c*/ 	.word	0x000000ff
        /*0560*/ 	.word	0x00000240
        /*0564*/ 	.short	0x0100
        /*0566*/ 	.byte	0x04
	.zero		1


	//   ....[72]....
        /*0568*/ 	.word	0x00000fc0
        /*056c*/ 	.word	0x000000ff
        /*0570*/ 	.word	0x00000238
        /*0574*/ 	.short	0x0100
        /*0576*/ 	.byte	0x04
	.zero		1


	//   ....[73]....
        /*0578*/ 	.word	0x00000fd0
        /*057c*/ 	.word	0x000000ff
        /*0580*/ 	.word	0x00000248
        /*0584*/ 	.short	0x0100
        /*0586*/ 	.byte	0x04
	.zero		1


	//   ....[74]....
        /*0588*/ 	.word	0x00001ad0
        /*058c*/ 	.word	0x00000000
        /*0590*/ 	.word	0x00000240
        /*0594*/ 	.short	0x010a
        /*0596*/ 	.byte	0xff
	.zero		1


	//   ....[75]....
        /*0598*/ 	.word	0x00001b00
        /*059c*/ 	.word	0x00000000
        /*05a0*/ 	.word	0x00000230
        /*05a4*/ 	.short	0x0101
        /*05a6*/ 	.byte	0xff
	.zero		1


	//   ....[76]....
        /*05a8*/ 	.word	0x00001bd0
        /*05ac*/ 	.word	0x000000ff
        /*05b0*/ 	.word	0x000000d8
        /*05b4*/ 	.short	0x010a
        /*05b6*/ 	.byte	0x04
	.zero		1


	//   ....[77]....
        /*05b8*/ 	.word	0x00001c50
        /*05bc*/ 	.word	0x000000ff
        /*05c0*/ 	.word	0x000000d8
        /*05c4*/ 	.short	0x010a
        /*05c6*/ 	.byte	0x21
	.zero		1


	//   ....[78]....
        /*05c8*/ 	.word	0x00001de0
        /*05cc*/ 	.word	0x000000ff
        /*05d0*/ 	.word	0x000000d8
        /*05d4*/ 	.short	0x010a
        /*05d6*/ 	.byte	0x08
	.zero		1


	//   ....[79]....
        /*05d8*/ 	.word	0x00001f00
        /*05dc*/ 	.word	0x000000ff
        /*05e0*/ 	.word	0x000001c8
        /*05e4*/ 	.short	0x0101
        /*05e6*/ 	.byte	0x06
	.zero		1


	//   ....[80]....
        /*05e8*/ 	.word	0x00001f20
        /*05ec*/ 	.word	0x000000ff
        /*05f0*/ 	.word	0x000000d8
        /*05f4*/ 	.short	0x010a
        /*05f6*/ 	.byte	0x04
	.zero		1


	//   ....[81]....
        /*05f8*/ 	.word	0x00001fa0
        /*05fc*/ 	.word	0x000000ff
        /*0600*/ 	.word	0x000000d8
        /*0604*/ 	.short	0x010a
        /*0606*/ 	.byte	0x11
	.zero		1


	//   ....[82]....
        /*0608*/ 	.word	0x000021b0
        /*060c*/ 	.word	0x000000ff
        /*0610*/ 	.word	0x000000d8
        /*0614*/ 	.short	0x010a
        /*0616*/ 	.byte	0x07
	.zero		1


	//   ....[83]....
        /*0618*/ 	.word	0x00002280
        /*061c*/ 	.word	0x00000003
        /*0620*/ 	.word	0x000001d0
        /*0624*/ 	.short	0x010a
        /*0626*/ 	.byte	0xff
	.zero		1


	//   ....[84]....
        /*0628*/ 	.word	0x000023d0
        /*062c*/ 	.word	0x00000000
        /*0630*/ 	.word	0x00000000
        /*0634*/ 	.short	0x0101
        /*0636*/ 	.byte	0xff
	.zero		1


	//   ....[85]....
        /*0638*/ 	.word	0x00002970
        /*063c*/ 	.word	0x000000ff
        /*0640*/ 	.word	0x00000000
        /*0644*/ 	.short	0x010a
        /*0646*/ 	.byte	0x04
	.zero		1


	//   ....[86]....
        /*0648*/ 	.word	0x00002a00
        /*064c*/ 	.word	0x000000ff
        /*0650*/ 	.word	0x00000000
        /*0654*/ 	.short	0x010a
        /*0656*/ 	.byte	0x05
	.zero		1


	//   ....[87]....
        /*0658*/ 	.word	0x00002a90
        /*065c*/ 	.word	0x000000ff
        /*0660*/ 	.word	0x00000000
        /*0664*/ 	.short	0x010a
        /*0666*/ 	.byte	0x05
	.zero		1


	//   ....[88]....
        /*0668*/ 	.word	0x00002b20
        /*066c*/ 	.word	0x000000ff
        /*0670*/ 	.word	0x00000000
        /*0674*/ 	.short	0x010a
        /*0676*/ 	.byte	0x05
	.zero		1


	//   ....[89]....
        /*0678*/ 	.word	0x00002bb0
        /*067c*/ 	.word	0x000000ff
        /*0680*/ 	.word	0x00000000
        /*0684*/ 	.short	0x010a
        /*0686*/ 	.byte	0x05
	.zero		1


	//   ....[90]....
        /*0688*/ 	.word	0x00002c40
        /*068c*/ 	.word	0x000000ff
        /*0690*/ 	.word	0x00000000
        /*0694*/ 	.short	0x010a
        /*0696*/ 	.byte	0x05
	.zero		1


	//   ....[91]....
        /*0698*/ 	.word	0x00002cd0
        /*069c*/ 	.word	0x000000ff
        /*06a0*/ 	.word	0x00000000
        /*06a4*/ 	.short	0x010a
        /*06a6*/ 	.byte	0x05
	.zero		1


	//   ....[92]....
        /*06a8*/ 	.word	0x00002d60
        /*06ac*/ 	.word	0x000000ff
        /*06b0*/ 	.word	0x00000000
        /*06b4*/ 	.short	0x010a
        /*06b6*/ 	.byte	0x05
	.zero		1


	//   ....[93]....
        /*06b8*/ 	.word	0x00002df0
        /*06bc*/ 	.word	0x000000ff
        /*06c0*/ 	.word	0x00000000
        /*06c4*/ 	.short	0x010a
        /*06c6*/ 	.byte	0x05
	.zero		1


	//   ....[94]....
        /*06c8*/ 	.word	0x00002e80
        /*06cc*/ 	.word	0x000000ff
        /*06d0*/ 	.word	0x00000000
        /*06d4*/ 	.short	0x010a
        /*06d6*/ 	.byte	0x05
	.zero		1


	//   ....[95]....
        /*06d8*/ 	.word	0x00002f10
        /*06dc*/ 	.word	0x000000ff
        /*06e0*/ 	.word	0x00000000
        /*06e4*/ 	.short	0x010a
        /*06e6*/ 	.byte	0x05
	.zero		1


	//   ....[96]....
        /*06e8*/ 	.word	0x00002fa0
        /*06ec*/ 	.word	0x000000ff
        /*06f0*/ 	.word	0x00000000
        /*06f4*/ 	.short	0x010a
        /*06f6*/ 	.byte	0x05
	.zero		1


	//   ....[97]....
        /*06f8*/ 	.word	0x00003030
        /*06fc*/ 	.word	0x000000ff
        /*0700*/ 	.word	0x00000000
        /*0704*/ 	.short	0x010a
        /*0706*/ 	.byte	0x05
	.zero		1


	//   ....[98]....
        /*0708*/ 	.word	0x000030c0
        /*070c*/ 	.word	0x000000ff
        /*0710*/ 	.word	0x00000000
        /*0714*/ 	.short	0x010a
        /*0716*/ 	.byte	0x05
	.zero		1


	//   ....[99]....
        /*0718*/ 	.word	0x00003150
        /*071c*/ 	.word	0x000000ff
        /*0720*/ 	.word	0x00000000
        /*0724*/ 	.short	0x010a
        /*0726*/ 	.byte	0x05
	.zero		1


	//   ....[100]....
        /*0728*/ 	.word	0x000031e0
        /*072c*/ 	.word	0x000000ff
        /*0730*/ 	.word	0x00000000
        /*0734*/ 	.short	0x010a
        /*0736*/ 	.byte	0x05
	.zero		1


	//   ....[101]....
        /*0738*/ 	.word	0x00003270
        /*073c*/ 	.word	0x000000ff
        /*0740*/ 	.word	0x00000000
        /*0744*/ 	.short	0x010a
        /*0746*/ 	.byte	0x05
	.zero		1


	//   ....[102]....
        /*0748*/ 	.word	0x00003300
        /*074c*/ 	.word	0x000000ff
        /*0750*/ 	.word	0x00000000
        /*0754*/ 	.short	0x010a
        /*0756*/ 	.byte	0x05
	.zero		1


	//   ....[103]....
        /*0758*/ 	.word	0x00003390
        /*075c*/ 	.word	0x000000ff
        /*0760*/ 	.word	0x00000000
        /*0764*/ 	.short	0x010a
        /*0766*/ 	.byte	0x05
	.zero		1


	//   ....[104]....
        /*0768*/ 	.word	0x00003420
        /*076c*/ 	.word	0x000000ff
        /*0770*/ 	.word	0x00000000
        /*0774*/ 	.short	0x010a
        /*0776*/ 	.byte	0x05
	.zero		1


	//   ....[105]....
        /*0778*/ 	.word	0x000034b0
        /*077c*/ 	.word	0x000000ff
        /*0780*/ 	.word	0x00000000
        /*0784*/ 	.short	0x010a
        /*0786*/ 	.byte	0x05
	.zero		1


	//   ....[106]....
        /*0788*/ 	.word	0x00003540
        /*078c*/ 	.word	0x000000ff
        /*0790*/ 	.word	0x00000000
        /*0794*/ 	.short	0x010a
        /*0796*/ 	.byte	0x05
	.zero		1


	//   ....[107]....
        /*0798*/ 	.word	0x000035d0
        /*079c*/ 	.word	0x000000ff
        /*07a0*/ 	.word	0x00000000
        /*07a4*/ 	.short	0x010a
        /*07a6*/ 	.byte	0x05
	.zero		1


	//   ....[108]....
        /*07a8*/ 	.word	0x00003660
        /*07ac*/ 	.word	0x000000ff
        /*07b0*/ 	.word	0x00000000
        /*07b4*/ 	.short	0x010a
        /*07b6*/ 	.byte	0x05
	.zero		1


	//   ....[109]....
        /*07b8*/ 	.word	0x000036f0
        /*07bc*/ 	.word	0x000000ff
        /*07c0*/ 	.word	0x00000000
        /*07c4*/ 	.short	0x010a
        /*07c6*/ 	.byte	0x05
	.zero		1


	//   ....[110]....
        /*07c8*/ 	.word	0x00003780
        /*07cc*/ 	.word	0x000000ff
        /*07d0*/ 	.word	0x00000000
        /*07d4*/ 	.short	0x010a
        /*07d6*/ 	.byte	0x05
	.zero		1


	//   ....[111]....
        /*07d8*/ 	.word	0x00003820
        /*07dc*/ 	.word	0x00000000
        /*07e0*/ 	.word	0x00000000
        /*07e4*/ 	.short	0x010a
        /*07e6*/ 	.byte	0xff
	.zero		1


	//   ....[112]....
        /*07e8*/ 	.word	0x00003940
        /*07ec*/ 	.word	0x00000002
        /*07f0*/ 	.word	0x00000230
        /*07f4*/ 	.short	0x010a
        /*07f6*/ 	.byte	0xff
	.zero		1


	//   ....[113]....
        /*07f8*/ 	.word	0x000039b0
        /*07fc*/ 	.word	0x00000002
        /*0800*/ 	.word	0x00000000
        /*0804*/ 	.short	0x0101
        /*0806*/ 	.byte	0xff
	.zero		1


	//   ....[114]....
        /*0808*/ 	.word	0x000039d0
        /*080c*/ 	.word	0x000000ff
        /*0810*/ 	.word	0x000001e0
        /*0814*/ 	.short	0x010a
        /*0816*/ 	.byte	0x04
	.zero		1


	//   ....[115]....
        /*0818*/ 	.word	0x00003af0
        /*081c*/ 	.word	0x00000002
        /*0820*/ 	.word	0x000001d0
        /*0824*/ 	.short	0x010a
        /*0826*/ 	.byte	0xff
	.zero		1


	//   ....[116]....
        /*0828*/ 	.word	0x00003bf0
        /*082c*/ 	.word	0x00000002
        /*0830*/ 	.word	0x00000000
        /*0834*/ 	.short	0x0101
        /*0836*/ 	.byte	0xff
	.zero		1


	//   ....[117]....
        /*0838*/ 	.word	0x00003c80
        /*083c*/ 	.word	0x000000ff
        /*0840*/ 	.word	0x000001e0
        /*0844*/ 	.short	0x0106
        /*0846*/ 	.byte	0x04
	.zero		1


	//   ....[118]....
        /*0848*/ 	.word	0x00003ca0
        /*084c*/ 	.word	0x000000ff
        /*0850*/ 	.word	0x000001e0
        /*0854*/ 	.short	0x010a
        /*0856*/ 	.byte	0x04
	.zero		1


	//   ....[119]....
        /*0858*/ 	.word	0x00003d30
        /*085c*/ 	.word	0x000000ff
        /*0860*/ 	.word	0x000001e0
        /*0864*/ 	.short	0x0106
        /*0866*/ 	.byte	0x07
	.zero		1


	//   ....[120]....
        /*0868*/ 	.word	0x00003d70
        /*086c*/ 	.word	0x00000000
        /*0870*/ 	.word	0x000001e0
        /*0874*/ 	.short	0x010a
        /*0876*/ 	.byte	0xff
	.zero		1


	//   ....[121]....
        /*0878*/ 	.word	0x00004280
        /*087c*/ 	.word	0x00000000
        /*0880*/ 	.word	0x000001d0
        /*0884*/ 	.short	0x010a
        /*0886*/ 	.byte	0xff
	.zero		1


	//   ....[122]....
        /*0888*/ 	.word	0x00004380
        /*088c*/ 	.word	0x00000003
        /*0890*/ 	.word	0x00000000
        /*0894*/ 	.short	0x0101
        /*0896*/ 	.byte	0xff
	.zero		1


	//   ....[123]....
        /*0898*/ 	.word	0x00004390
        /*089c*/ 	.word	0x000000ff
        /*08a0*/ 	.word	0x00000000
        /*08a4*/ 	.short	0x010a
        /*08a6*/ 	.byte	0x04
	.zero		1


	//   ....[124]....
        /*08a8*/ 	.word	0x00004410
        /*08ac*/ 	.word	0x000000ff
        /*08b0*/ 	.word	0x00000210
        /*08b4*/ 	.short	0x010a
        /*08b6*/ 	.byte	0x17
	.zero		1


	//   ....[125]....
        /*08b8*/ 	.word	0x000044f0
        /*08bc*/ 	.word	0x000000ff
        /*08c0*/ 	.word	0x00000000
        /*08c4*/ 	.short	0x010a
        /*08c6*/ 	.byte	0x05
	.zero		1


	//   ....[126]....
        /*08c8*/ 	.word	0x00004630
        /*08cc*/ 	.word	0x000000ff
        /*08d0*/ 	.word	0x00000000
        /*08d4*/ 	.short	0x010a
        /*08d6*/ 	.byte	0x04
	.zero		1


	//   ....[127]....
        /*08d8*/ 	.word	0x00004820
        /*08dc*/ 	.word	0x000000ff
        /*08e0*/ 	.word	0x00000000
        /*08e4*/ 	.short	0x010a
        /*08e6*/ 	.byte	0x04
	.zero		1


	//   ....[128]....
        /*08e8*/ 	.word	0x000048b0
        /*08ec*/ 	.word	0x000000ff
        /*08f0*/ 	.word	0x00000000
        /*08f4*/ 	.short	0x010a
        /*08f6*/ 	.byte	0x05
	.zero		1


	//   ....[129]....
        /*08f8*/ 	.word	0x00004940
        /*08fc*/ 	.word	0x000000ff
        /*0900*/ 	.word	0x00000000
        /*0904*/ 	.short	0x010a
        /*0906*/ 	.byte	0x05
	.zero		1


	//   ....[130]....
        /*0908*/ 	.word	0x000049d0
        /*090c*/ 	.word	0x000000ff
        /*0910*/ 	.word	0x00000000
        /*0914*/ 	.short	0x010a
        /*0916*/ 	.byte	0x04
	.zero		1


	//   ....[131]....
        /*0918*/ 	.word	0x00004ec0
        /*091c*/ 	.word	0x00000003
        /*0920*/ 	.word	0x000001d0
        /*0924*/ 	.short	0x010a
        /*0926*/ 	.byte	0xff
	.zero		1


	//   ....[132]....
        /*0928*/ 	.word	0x00005030
        /*092c*/ 	.word	0x00000000
        /*0930*/ 	.word	0x00000000
        /*0934*/ 	.short	0x0101
        /*0936*/ 	.byte	0xff
	.zero		1


	//   ....[133]....
        /*0938*/ 	.word	0x000054f0
        /*093c*/ 	.word	0x000000ff
        /*0940*/ 	.word	0x000001c8
        /*0944*/ 	.short	0x010a
        /*0946*/ 	.byte	0x11
	.zero		1


	//   ....[134]....
        /*0948*/ 	.word	0x00005680
        /*094c*/ 	.word	0x000000ff
        /*0950*/ 	.word	0x000001b8
        /*0954*/ 	.short	0x010a
        /*0956*/ 	.byte	0x11
	.zero		1


	//   ....[135]....
        /*0958*/ 	.word	0x00005890
        /*095c*/ 	.word	0x000000ff
        /*0960*/ 	.word	0x000001b0
        /*0964*/ 	.short	0x010b
        /*0966*/ 	.byte	0x11
	.zero		1


	//   ....[136]....
        /*0968*/ 	.word	0x000058a0
        /*096c*/ 	.word	0x000000ff
        /*0970*/ 	.word	0x00000000
        /*0974*/ 	.short	0x0101
        /*0976*/ 	.byte	0x30
	.zero		1


	//   ....[137]....
        /*0978*/ 	.word	0x000058e0
        /*097c*/ 	.word	0x00000000
        /*0980*/ 	.word	0x000001b8
        /*0984*/ 	.short	0x010a
        /*0986*/ 	.byte	0xff
	.zero		1


	//   ....[138]....
        /*0988*/ 	.word	0x00005c10
        /*098c*/ 	.word	0x00000003
        /*0990*/ 	.word	0x000001d0
        /*0994*/ 	.short	0x010a
        /*0996*/ 	.byte	0xff
	.zero		1


	//   ....[139]....
        /*0998*/ 	.word	0x00005d90
        /*099c*/ 	.word	0x00000000
        /*09a0*/ 	.word	0x00000000
        /*09a4*/ 	.short	0x0101
        /*09a6*/ 	.byte	0xff
	.zero		1


	//   ....[140]....
        /*09a8*/ 	.word	0x000067f0
        /*09ac*/ 	.word	0x000000ff
        /*09b0*/ 	.word	0x000001b0
        /*09b4*/ 	.short	0x010a
        /*09b6*/ 	.byte	0x2c
	.zero		1


	//   ....[141]....
        /*09b8*/ 	.word	0x00006800
        /*09bc*/ 	.word	0x00000010
        /*09c0*/ 	.word	0x000001f0
        /*09c4*/ 	.short	0x010a
        /*09c6*/ 	.byte	0xff
	.zero		1


	//   ....[142]....
        /*09c8*/ 	.word	0x000069b0
        /*09cc*/ 	.word	0x000000ff
        /*09d0*/ 	.word	0x000001b0
        /*09d4*/ 	.short	0x010a
        /*09d6*/ 	.byte	0x2c
	.zero		1


	//   ....[143]....
        /*09d8*/ 	.word	0x00006a90
        /*09dc*/ 	.word	0x000000ff
        /*09e0*/ 	.word	0x00000000
        /*09e4*/ 	.short	0x0101
        /*09e6*/ 	.byte	0x04
	.zero		1


	//   ....[144]....
        /*09e8*/ 	.word	0x00006af0
        /*09ec*/ 	.word	0x00000010
        /*09f0*/ 	.word	0x000001f0
        /*09f4*/ 	.short	0x010a
        /*09f6*/ 	.byte	0xff
	.zero		1


	//   ....[145]....
        /*09f8*/ 	.word	0x00006db0
        /*09fc*/ 	.word	0x000000ff
        /*0a00*/ 	.word	0x00000000
        /*0a04*/ 	.short	0x0101
        /*0a06*/ 	.byte	0x04
	.zero		1


	//   ....[146]....
        /*0a08*/ 	.word	0x000077b0
        /*0a0c*/ 	.word	0x00000000
        /*0a10*/ 	.word	0x00000240
        /*0a14*/ 	.short	0x010a
        /*0a16*/ 	.byte	0xff
	.zero		1


	//   ....[147]....
        /*0a18*/ 	.word	0x00007810
        /*0a1c*/ 	.word	0x00000000
        /*0a20*/ 	.word	0x000000d8
        /*0a24*/ 	.short	0x010a
        /*0a26*/ 	.byte	0xff
	.zero		1


	//   ....[148]....
        /*0a28*/ 	.word	0x00007870
        /*0a2c*/ 	.word	0x00000000
        /*0a30*/ 	.word	0x000000d8
        /*0a34*/ 	.short	0x010a
        /*0a36*/ 	.byte	0xff
	.zero		1


	//   ....[149]....
        /*0a38*/ 	.word	0x000078c0
        /*0a3c*/ 	.word	0x00000003
        /*0a40*/ 	.word	0x000001d0
        /*0a44*/ 	.short	0x010a
        /*0a46*/ 	.byte	0xff
	.zero		1


	//   ....[150]....
        /*0a48*/ 	.word	0x00007920
        /*0a4c*/ 	.word	0x00000000
        /*0a50*/ 	.word	0x00000000
        /*0a54*/ 	.short	0x010a
        /*0a56*/ 	.byte	0xff
	.zero		1


	//   ....[151]....
        /*0a58*/ 	.word	0x00007980
        /*0a5c*/ 	.word	0x00000000
        /*0a60*/ 	.word	0x00000000
        /*0a64*/ 	.short	0x010a
        /*0a66*/ 	.byte	0xff
	.zero		1


	//   ....[152]....
        /*0a68*/ 	.word	0x000079e0
        /*0a6c*/ 	.word	0x00000000
        /*0a70*/ 	.word	0x00000000
        /*0a74*/ 	.short	0x010a
        /*0a76*/ 	.byte	0xff
	.zero		1


	//   ....[153]....
        /*0a78*/ 	.word	0x00007a40
        /*0a7c*/ 	.word	0x00000000
        /*0a80*/ 	.word	0x00000000
        /*0a84*/ 	.short	0x010a
        /*0a86*/ 	.byte	0xff
	.zero		1


	//   ....[154]....
        /*0a88*/ 	.word	0x00007aa0
        /*0a8c*/ 	.word	0x00000000
        /*0a90*/ 	.word	0x00000000
        /*0a94*/ 	.short	0x010a
        /*0a96*/ 	.byte	0xff
	.zero		1


	//   ....[155]....
        /*0a98*/ 	.word	0x00007b00
        /*0a9c*/ 	.word	0x00000000
        /*0aa0*/ 	.word	0x00000000
        /*0aa4*/ 	.short	0x010a
        /*0aa6*/ 	.byte	0xff
	.zero		1


	//   ....[156]....
        /*0aa8*/ 	.word	0x00007b60
        /*0aac*/ 	.word	0x00000000
        /*0ab0*/ 	.word	0x00000000
        /*0ab4*/ 	.short	0x010a
        /*0ab6*/ 	.byte	0xff
	.zero		1


	//   ....[157]....
        /*0ab8*/ 	.word	0x00007bc0
        /*0abc*/ 	.word	0x00000000
        /*0ac0*/ 	.word	0x00000000
        /*0ac4*/ 	.short	0x010a
        /*0ac6*/ 	.byte	0xff
	.zero		1


	//   ....[158]....
        /*0ac8*/ 	.word	0x00007c20
        /*0acc*/ 	.word	0x00000000
        /*0ad0*/ 	.word	0x00000000
        /*0ad4*/ 	.short	0x010a
        /*0ad6*/ 	.byte	0xff
	.zero		1


	//   ....[159]....
        /*0ad8*/ 	.word	0x00007c80
        /*0adc*/ 	.word	0x00000000
        /*0ae0*/ 	.word	0x00000000
        /*0ae4*/ 	.short	0x010a
        /*0ae6*/ 	.byte	0xff
	.zero		1


	//   ....[160]....
        /*0ae8*/ 	.word	0x00007ce0
        /*0aec*/ 	.word	0x00000000
        /*0af0*/ 	.word	0x00000000
        /*0af4*/ 	.short	0x010a
        /*0af6*/ 	.byte	0xff
	.zero		1


	//   ....[161]....
        /*0af8*/ 	.word	0x00007d40
        /*0afc*/ 	.word	0x00000000
        /*0b00*/ 	.word	0x00000000
        /*0b04*/ 	.short	0x010a
        /*0b06*/ 	.byte	0xff
	.zero		1


	//   ....[162]....
        /*0b08*/ 	.word	0x00007da0
        /*0b0c*/ 	.word	0x00000000
        /*0b10*/ 	.word	0x00000000
        /*0b14*/ 	.short	0x010a
        /*0b16*/ 	.byte	0xff
	.zero		1


	//   ....[163]....
        /*0b18*/ 	.word	0x00007e00
        /*0b1c*/ 	.word	0x00000000
        /*0b20*/ 	.word	0x00000000
        /*0b24*/ 	.short	0x010a
        /*0b26*/ 	.byte	0xff
	.zero		1


	//   ....[164]....
        /*0b28*/ 	.word	0x00007e60
        /*0b2c*/ 	.word	0x00000000
        /*0b30*/ 	.word	0x00000000
        /*0b34*/ 	.short	0x010a
        /*0b36*/ 	.byte	0xff
	.zero		1


	//   ....[165]....
        /*0b38*/ 	.word	0x00007ec0
        /*0b3c*/ 	.word	0x00000000
        /*0b40*/ 	.word	0x00000000
        /*0b44*/ 	.short	0x010a
        /*0b46*/ 	.byte	0xff
	.zero		1


	//   ....[166]....
        /*0b48*/ 	.word	0x00007f20
        /*0b4c*/ 	.word	0x00000000
        /*0b50*/ 	.word	0x00000000
        /*0b54*/ 	.short	0x010a
        /*0b56*/ 	.byte	0xff
	.zero		1


	//   ....[167]....
        /*0b58*/ 	.word	0x00007f80
        /*0b5c*/ 	.word	0x00000000
        /*0b60*/ 	.word	0x00000000
        /*0b64*/ 	.short	0x010a
        /*0b66*/ 	.byte	0xff
	.zero		1


	//   ....[168]....
        /*0b68*/ 	.word	0x00007fe0
        /*0b6c*/ 	.word	0x00000000
        /*0b70*/ 	.word	0x00000000
        /*0b74*/ 	.short	0x010a
        /*0b76*/ 	.byte	0xff
	.zero		1


	//   ....[169]....
        /*0b78*/ 	.word	0x00008040
        /*0b7c*/ 	.word	0x00000000
        /*0b80*/ 	.word	0x00000000
        /*0b84*/ 	.short	0x010a
        /*0b86*/ 	.byte	0xff
	.zero		1


	//   ....[170]....
        /*0b88*/ 	.word	0x000080a0
        /*0b8c*/ 	.word	0x00000000
        /*0b90*/ 	.word	0x00000000
        /*0b94*/ 	.short	0x010a
        /*0b96*/ 	.byte	0xff
	.zero		1


	//   ....[171]....
        /*0b98*/ 	.word	0x00008100
        /*0b9c*/ 	.word	0x00000000
        /*0ba0*/ 	.word	0x00000000
        /*0ba4*/ 	.short	0x010a
        /*0ba6*/ 	.byte	0xff
	.zero		1


	//   ....[172]....
        /*0ba8*/ 	.word	0x00008160
        /*0bac*/ 	.word	0x00000000
        /*0bb0*/ 	.word	0x00000000
        /*0bb4*/ 	.short	0x010a
        /*0bb6*/ 	.byte	0xff
	.zero		1


	//   ....[173]....
        /*0bb8*/ 	.word	0x000081c0
        /*0bbc*/ 	.word	0x00000000
        /*0bc0*/ 	.word	0x00000000
        /*0bc4*/ 	.short	0x010a
        /*0bc6*/ 	.byte	0xff
	.zero		1


	//   ....[174]....
        /*0bc8*/ 	.word	0x00008220
        /*0bcc*/ 	.word	0x00000000
        /*0bd0*/ 	.word	0x00000000
        /*0bd4*/ 	.short	0x010a
        /*0bd6*/ 	.byte	0xff
	.zero		1


	//   ....[175]....
        /*0bd8*/ 	.word	0x00008280
        /*0bdc*/ 	.word	0x00000000
        /*0be0*/ 	.word	0x00000000
        /*0be4*/ 	.short	0x010a
        /*0be6*/ 	.byte	0xff
	.zero		1


	//   ....[176]....
        /*0be8*/ 	.word	0x000082d0
        /*0bec*/ 	.word	0x00000002
        /*0bf0*/ 	.word	0x00000230
        /*0bf4*/ 	.short	0x010a
        /*0bf6*/ 	.byte	0xff
	.zero		1


	//   ....[177]....
        /*0bf8*/ 	.word	0x00008330
        /*0bfc*/ 	.word	0x00000002
        /*0c00*/ 	.word	0x000001e0
        /*0c04*/ 	.short	0x010a
        /*0c06*/ 	.byte	0xff
	.zero		1


	//   ....[178]....
        /*0c08*/ 	.word	0x00008380
        /*0c0c*/ 	.word	0x00000002
        /*0c10*/ 	.word	0x000001d0
        /*0c14*/ 	.short	0x010a
        /*0c16*/ 	.byte	0xff
	.zero		1


	//   ....[179]....
        /*0c18*/ 	.word	0x000083e0
        /*0c1c*/ 	.word	0x00000000
        /*0c20*/ 	.word	0x000001e0
        /*0c24*/ 	.short	0x010a
        /*0c26*/ 	.byte	0xff
	.zero		1


	//   ....[180]....
        /*0c28*/ 	.word	0x00008430
        /*0c2c*/ 	.word	0x00000000
        /*0c30*/ 	.word	0x000001d0
        /*0c34*/ 	.short	0x010a
        /*0c36*/ 	.byte	0xff
	.zero		1


	//   ....[181]....
        /*0c38*/ 	.word	0x00008490
        /*0c3c*/ 	.word	0x00000002
        /*0c40*/ 	.word	0x00000210
        /*0c44*/ 	.short	0x010a
        /*0c46*/ 	.byte	0xff
	.zero		1


	//   ....[182]....
        /*0c48*/ 	.word	0x000084f0
        /*0c4c*/ 	.word	0x00000000
        /*0c50*/ 	.word	0x00000000
        /*0c54*/ 	.short	0x010a
        /*0c56*/ 	.byte	0xff
	.zero		1


	//   ....[183]....
        /*0c58*/ 	.word	0x00008550
        /*0c5c*/ 	.word	0x00000000
        /*0c60*/ 	.word	0x00000000
        /*0c64*/ 	.short	0x010a
        /*0c66*/ 	.byte	0xff
	.zero		1


	//   ....[184]....
        /*0c68*/ 	.word	0x000085b0
        /*0c6c*/ 	.word	0x00000000
        /*0c70*/ 	.word	0x00000000
        /*0c74*/ 	.short	0x010a
        /*0c76*/ 	.byte	0xff
	.zero		1


	//   ....[185]....
        /*0c78*/ 	.word	0x00008610
        /*0c7c*/ 	.word	0x00000000
        /*0c80*/ 	.word	0x00000000
        /*0c84*/ 	.short	0x010a
        /*0c86*/ 	.byte	0xff
	.zero		1


	//   ....[186]....
        /*0c88*/ 	.word	0x00008670
        /*0c8c*/ 	.word	0x00000000
        /*0c90*/ 	.word	0x00000000
        /*0c94*/ 	.short	0x010a
        /*0c96*/ 	.byte	0xff
	.zero		1


	//   ....[187]....
        /*0c98*/ 	.word	0x000086c0
        /*0c9c*/ 	.word	0x00000003
        /*0ca0*/ 	.word	0x000001d0
        /*0ca4*/ 	.short	0x010a
        /*0ca6*/ 	.byte	0xff
	.zero		1


	//   ....[188]....
        /*0ca8*/ 	.word	0x00008720
        /*0cac*/ 	.word	0x00000000
        /*0cb0*/ 	.word	0x000001c8
        /*0cb4*/ 	.short	0x010a
        /*0cb6*/ 	.byte	0xff
	.zero		1


	//   ....[189]....
        /*0cb8*/ 	.word	0x00008780
        /*0cbc*/ 	.word	0x00000000
        /*0cc0*/ 	.word	0x000001b8
        /*0cc4*/ 	.short	0x010a
        /*0cc6*/ 	.byte	0xff
	.zero		1


	//   ....[190]....
        /*0cc8*/ 	.word	0x000087d0
        /*0ccc*/ 	.word	0x00000003
        /*0cd0*/ 	.word	0x000001d0
        /*0cd4*/ 	.short	0x010a
        /*0cd6*/ 	.byte	0xff
	.zero		1


	//   ....[191]....
        /*0cd8*/ 	.word	0x00008830
        /*0cdc*/ 	.word	0x00000000
        /*0ce0*/ 	.word	0x000001b0
        /*0ce4*/ 	.short	0x010a
        /*0ce6*/ 	.byte	0xff
	.zero		1


	//   ....[192]....
        /*0ce8*/ 	.word	0x00008880
        /*0cec*/ 	.word	0x00000010
        /*0cf0*/ 	.word	0x000001f0
        /*0cf4*/ 	.short	0x010a
        /*0cf6*/ 	.byte	0xff
	.zero		1


	//----- nvinfo : EIATTR_NUM_MBARRIERS
	.align		4
.L_47:
        /*0cf8*/ 	.byte	0x03, 0x38
        /*0cfa*/ 	.short	0x004a


	//----- nvinfo : EIATTR_EXIT_INSTR_OFFSETS
	.align		4
        /*0cfc*/ 	.byte	0x04, 0x1c
        /*0cfe*/ 	.short	(.L_49 - .L_48)


	//   ....[0]....
.L_48:
        /*0d00*/ 	.word	0x00003850


	//   ....[1]....
        /*0d04*/ 	.word	0x00003d40


	//   ....[2]....
        /*0d08*/ 	.word	0x00003da0


	//   ....[3]....
        /*0d0c*/ 	.word	0x00004c30


	//   ....[4]....
        /*0d10*/ 	.word	0x00005910


	//   ....[5]....
        /*0d14*/ 	.word	0x00005950


	//   ....[6]....
        /*0d18*/ 	.word	0x000077a0


	//----- nvinfo : EIATTR_MAX_THREADS
	.align		4
.L_49:
        /*0d1c*/ 	.byte	0x04, 0x05
        /*0d1e*/ 	.short	(.L_51 - .L_50)
.L_50:
        /*0d20*/ 	.word	0x00000100
        /*0d24*/ 	.word	0x00000001
        /*0d28*/ 	.word	0x00000001


	//----- nvinfo : EIATTR_CRS_STACK_SIZE
	.align		4
.L_51:
        /*0d2c*/ 	.byte	0x04, 0x1e
        /*0d2e*/ 	.short	(.L_53 - .L_52)
.L_52:
        /*0d30*/ 	.word	0x00000000


	//----- nvinfo : EIATTR_CBANK_PARAM_SIZE
	.align		4
.L_53:
        /*0d34*/ 	.byte	0x03, 0x19
        /*0d36*/ 	.short	0x0800


	//----- nvinfo : EIATTR_PARAM_CBANK
	.align		4
        /*0d38*/ 	.byte	0x04, 0x0a
        /*0d3a*/ 	.short	(.L_55 - .L_54)
	.align		4
.L_54:
        /*0d3c*/ 	.word	index@(.nv.constant0._ZN7cutlass13device_kernelINS_4gemm6kernel13GemmUniversalIN4cute5tupleIJiiiiEEENS1_10collective13CollectiveMmaINS1_35MainloopSm100TmaUmmaWarpSpecializedILi27ELi2ELi4ENS5_IJNS4_1CILi2EEENSA_ILi1EEESC_EEEEENS5_IJNSA_ILi64EEESF_SF_EEEaNS5_IJlSC_lEEEaSH_NS4_8TiledMMAINS4_8MMA_AtomIJNS4_15SM100_MMA_S8_SSIaaiLi64ELi64ELNS4_4UMMA5MajorE0ELSM_0ELNSL_8SaturateE0EEEEEENS4_6LayoutINS5_IJSC_SC_SC_EEENS5_IJNSA_ILi0EEESS_SS_EEEEENS5_IJNS4_10UnderscoreESV_SV_EEEEENS4_13SM90_TMA_LOADENS4_14ComposedLayoutINS4_7SwizzleILi2ELi4ELi3EEENS4_18smem_ptr_flag_bitsILi8EEENSQ_INS5_IJNSA_ILi8EEESF_EEENS5_IJSF_SC_EEEEEEEvNS4_8identityENS4_23SM90_TMA_LOAD_MULTICASTES18_vS19_EENS_8epilogue10collective18CollectiveEpilogueINS1C_23Sm100TmaWarpSpecializedILi1ELi1ELi32ELb0ELb0EEEJSG_NS5_IJNSQ_ISF_SC_EES1H_EEEaSH_aSH_NS1C_6fusion15FusionCallbacksIS1G_NS1J_17LinearCombinationIaiaiLNS_15FloatRoundStyleE2EEESG_S1I_JEEENS4_5SM1004TMEM4LOAD26SM100_TMEM_LOAD_16dp32b32xESY_S18_NS4_39AutoVectorizingCopyWithAssumedAlignmentILi128EEENS4_14SM90_TMA_STOREES18_S1U_S1U_EEEvvEEEEvNT_6ParamsE)
        /*0d40*/ 	.short	0x0380
        /*0d42*/ 	.short	0x0800


	//----- nvinfo : EIATTR_SW_WAR
	.align		4
.L_55:
        /*0d44*/ 	.byte	0x04, 0x36
        /*0d46*/ 	.short	(.L_57 - .L_56)
.L_56:
        /*0d48*/ 	.word	0x00000008
.L_57:


//--------------------- .nv.callgraph             --------------------------
	.section	.nv.callgraph,"",@"SHT_CUDA_CALLGRAPH"
	.align	4
	.sectionentsize	8
	.align		4
        /*0000*/ 	.word	0x00000000
	.align		4
        /*0004*/ 	.word	0xffffffff
	.align		4
        /*0008*/ 	.word	index@(_ZN7cutlass13device_kernelINS_4gemm6kernel13GemmUniversalIN4cute5tupleIJiiiiEEENS1_10collective13CollectiveMmaINS1_35MainloopSm100TmaUmmaWarpSpecializedILi27ELi2ELi4ENS5_IJNS4_1CILi2EEENSA_ILi1EEESC_EEEEENS5_IJNSA_ILi64EEESF_SF_EEEaNS5_IJlSC_lEEEaSH_NS4_8TiledMMAINS4_8MMA_AtomIJNS4_15SM100_MMA_S8_SSIaaiLi64ELi64ELNS4_4UMMA5MajorE0ELSM_0ELNSL_8SaturateE0EEEEEENS4_6LayoutINS5_IJSC_SC_SC_EEENS5_IJNSA_ILi0EEESS_SS_EEEEENS5_IJNS4_10UnderscoreESV_SV_EEEEENS4_13SM90_TMA_LOADENS4_14ComposedLayoutINS4_7SwizzleILi2ELi4ELi3EEENS4_18smem_ptr_flag_bitsILi8EEENSQ_INS5_IJNSA_ILi8EEESF_EEENS5_IJSF_SC_EEEEEEEvNS4_8identityENS4_23SM90_TMA_LOAD_MULTICASTES18_vS19_EENS_8epilogue10collective18CollectiveEpilogueINS1C_23Sm100TmaWarpSpecializedILi1ELi1ELi32ELb0ELb0EEEJSG_NS5_IJNSQ_ISF_SC_EES1H_EEEaSH_aSH_NS1C_6fusion15FusionCallbacksIS1G_NS1J_17LinearCombinationIaiaiLNS_15FloatRoundStyleE2EEESG_S1I_JEEENS4_5SM1004TMEM4LOAD26SM100_TMEM_LOAD_16dp32b32xESY_S18_NS4_39AutoVectorizingCopyWithAssumedAlignmentILi128EEENS4_14SM90_TMA_STOREES18_S1U_S1U_EEEvvEEEEvNT_6ParamsE)
	.align		4
        /*000c*/ 	.word	index@(__assertfail)
	.align		4
        /*0010*/ 	.word	0x00000000
	.align		4
        /*0014*/ 	.word	0xfffffffe
	.align		4
        /*0018*/ 	.word	0x00000000
	.align		4
        /*001c*/ 	.word	0xfffffffd
	.align		4
        /*0020*/ 	.word	0x00000000
	.align		4
        /*0024*/ 	.word	0xfffffffc


//--------------------- .nv.constant4             --------------------------
	.section	.nv.constant4,"a",@progbits
	.align	8
	.align		8
.nv.constant4:
        /*0000*/ 	.dword	__assertfail
	.align		8
        /*0008*/ 	.dword	__unnamed_1
	.align		8
        /*0010*/ 	.dword	__unnamed_2
	.align		8
        /*0018*/ 	.dword	_ZN40_INTERNAL_5f324183_4_k_cu_e75a7d6f_362474cuda3std3__45__cpo5beginE
	.align		8
        /*0020*/ 	.dword	_ZN40_INTERNAL_5f324183_4_k_cu_e75a7d6f_362474cuda3std3__45__cpo3endE
	.align		8
        /*0028*/ 	.dword	_ZN40_INTERNAL_5f324183_4_k_cu_e75a7d6f_362474cuda3std3__45__cpo6cbeginE
	.align		8
        /*0030*/ 	.dword	_ZN40_INTERNAL_5f324183_4_k_cu_e75a7d6f_362474cuda3std3__45__cpo4cendE
	.align		8
        /*0038*/ 	.dword	_ZN40_INTERNAL_5f324183_4_k_cu_e75a7d6f_362474cuda3std3__442_GLOBAL__N__5f324183_4_k_cu_e75a7d6f_362476ignoreE
	.align		8
        /*0040*/ 	.dword	_ZN40_INTERNAL_5f324183_4_k_cu_e75a7d6f_362474cuda3std3__419piecewise_constructE
	.align		8
        /*0048*/ 	.dword	_ZN40_INTERNAL_5f324183_4_k_cu_e75a7d6f_362474cuda3std3__48in_placeE
	.align		8
        /*0050*/ 	.dword	_ZN40_INTERNAL_5f324183_4_k_cu_e75a7d6f_362474cuda3std6ranges3__45__cpo4swapE
	.align		8
        /*0058*/ 	.dword	_ZN40_INTERNAL_5f324183_4_k_cu_e75a7d6f_362474cuda3std6ranges3__45__cpo9iter_moveE
	.align		8
        /*0060*/ 	.dword	_ZN40_INTERNAL_5f324183_4_k_cu_e75a7d6f_362474cute7productE
	.align		8
        /*0068*/ 	.dword	_ZN40_INTERNAL_5f324183_4_k_cu_e75a7d6f_362474cute1_E
	.align		8
        /*0070*/ 	.dword	$str$25
	.align		8
        /*0078*/ 	.dword	$str$26
	.align		8
        /*0080*/ 	.dword	$str$27
	.align		8
        /*0088*/ 	.dword	$str$28


//--------------------- .text._ZN7cutlass13device_kernelINS_4gemm6kernel13GemmUniversalIN4cute5tupleIJiiiiEEENS1_10collective13CollectiveMmaINS1_35MainloopSm100TmaUmmaWarpSpecializedILi27ELi2ELi4ENS5_IJNS4_1CILi2EEENSA_ILi1EEESC_EEEEENS5_IJNSA_ILi64EEESF_SF_EEEaNS5_IJlSC_lEEEaSH_NS4_8TiledMMAINS4_8MMA_AtomIJNS4_15SM100_MMA_S8_SSIaaiLi64ELi64ELNS4_4UMMA5MajorE0ELSM_0ELNSL_8SaturateE0EEEEEENS4_6LayoutINS5_IJSC_SC_SC_EEENS5_IJNSA_ILi0EEESS_SS_EEEEENS5_IJNS4_10UnderscoreESV_SV_EEEEENS4_13SM90_TMA_LOADENS4_14ComposedLayoutINS4_7SwizzleILi2ELi4ELi3EEENS4_18smem_ptr_flag_bitsILi8EEENSQ_INS5_IJNSA_ILi8EEESF_EEENS5_IJSF_SC_EEEEEEEvNS4_8identityENS4_23SM90_TMA_LOAD_MULTICASTES18_vS19_EENS_8epilogue10collective18CollectiveEpilogueINS1C_23Sm100TmaWarpSpecializedILi1ELi1ELi32ELb0ELb0EEEJSG_NS5_IJNSQ_ISF_SC_EES1H_EEEaSH_aSH_NS1C_6fusion15FusionCallbacksIS1G_NS1J_17LinearCombinationIaiaiLNS_15FloatRoundStyleE2EEESG_S1I_JEEENS4_5SM1004TMEM4LOAD26SM100_TMEM_LOAD_16dp32b32xESY_S18_NS4_39AutoVectorizingCopyWithAssumedAlignmentILi128EEENS4_14SM90_TMA_STOREES18_S1U_S1U_EEEvvEEEEvNT_6ParamsE --------------------------
	.section	.text._ZN7cutlass13device_kernelINS_4gemm6kernel13GemmUniversalIN4cute5tupleIJiiiiEEENS1_10collective13CollectiveMmaINS1_35MainloopSm100TmaUmmaWarpSpecializedILi27ELi2ELi4ENS5_IJNS4_1CILi2EEENSA_ILi1EEESC_EEEEENS5_IJNSA_ILi64EEESF_SF_EEEaNS5_IJlSC_lEEEaSH_NS4_8TiledMMAINS4_8MMA_AtomIJNS4_15SM100_MMA_S8_SSIaaiLi64ELi64ELNS4_4UMMA5MajorE0ELSM_0ELNSL_8SaturateE0EEEEEENS4_6LayoutINS5_IJSC_SC_SC_EEENS5_IJNSA_ILi0EEESS_SS_EEEEENS5_IJNS4_10UnderscoreESV_SV_EEEEENS4_13SM90_TMA_LOADENS4_14ComposedLayoutINS4_7SwizzleILi2ELi4ELi3EEENS4_18smem_ptr_flag_bitsILi8EEENSQ_INS5_IJNSA_ILi8EEESF_EEENS5_IJSF_SC_EEEEEEEvNS4_8identityENS4_23SM90_TMA_LOAD_MULTICASTES18_vS19_EENS_8epilogue10collective18CollectiveEpilogueINS1C_23Sm100TmaWarpSpecializedILi1ELi1ELi32ELb0ELb0EEEJSG_NS5_IJNSQ_ISF_SC_EES1H_EEEaSH_aSH_NS1C_6fusion15FusionCallbacksIS1G_NS1J_17LinearCombinationIaiaiLNS_15FloatRoundStyleE2EEESG_S1I_JEEENS4_5SM1004TMEM4LOAD26SM100_TMEM_LOAD_16dp32b32xESY_S18_NS4_39AutoVectorizingCopyWithAssumedAlignmentILi128EEENS4_14SM90_TMA_STOREES18_S1U_S1U_EEEvvEEEEvNT_6ParamsE,"ax",@progbits
	.align	128
.text._ZN7cutlass13device_kernelINS_4gemm6kernel13GemmUniversalIN4cute5tupleIJiiiiEEENS1_10collective13CollectiveMmaINS1_35MainloopSm100TmaUmmaWarpSpecializedILi27ELi2ELi4ENS5_IJNS4_1CILi2EEENSA_ILi1EEESC_EEEEENS5_IJNSA_ILi64EEESF_SF_EEEaNS5_IJlSC_lEEEaSH_NS4_8TiledMMAINS4_8MMA_AtomIJNS4_15SM100_MMA_S8_SSIaaiLi64ELi64ELNS4_4UMMA5MajorE0ELSM_0ELNSL_8SaturateE0EEEEEENS4_6LayoutINS5_IJSC_SC_SC_EEENS5_IJNSA_ILi0EEESS_SS_EEEEENS5_IJNS4_10UnderscoreESV_SV_EEEEENS4_13SM90_TMA_LOADENS4_14ComposedLayoutINS4_7SwizzleILi2ELi4ELi3EEENS4_18smem_ptr_flag_bitsILi8EEENSQ_INS5_IJNSA_ILi8EEESF_EEENS5_IJSF_SC_EEEEEEEvNS4_8identityENS4_23SM90_TMA_LOAD_MULTICASTES18_vS19_EENS_8epilogue10collective18CollectiveEpilogueINS1C_23Sm100TmaWarpSpecializedILi1ELi1ELi32ELb0ELb0EEEJSG_NS5_IJNSQ_ISF_SC_EES1H_EEEaSH_aSH_NS1C_6fusion15FusionCallbacksIS1G_NS1J_17LinearCombinationIaiaiLNS_15FloatRoundStyleE2EEESG_S1I_JEEENS4_5SM1004TMEM4LOAD26SM100_TMEM_LOAD_16dp32b32xESY_S18_NS4_39AutoVectorizingCopyWithAssumedAlignmentILi128EEENS4_14SM90_TMA_STOREES18_S1U_S1U_EEEvvEEEEvNT_6ParamsE:
        .type           _ZN7cutlass13device_kernelINS_4gemm6kernel13GemmUniversalIN4cute5tupleIJiiiiEEENS1_10collective13CollectiveMmaINS1_35MainloopSm100TmaUmmaWarpSpecializedILi27ELi2ELi4ENS5_IJNS4_1CILi2EEENSA_ILi1EEESC_EEEEENS5_IJNSA_ILi64EEESF_SF_EEEaNS5_IJlSC_lEEEaSH_NS4_8TiledMMAINS4_8MMA_AtomIJNS4_15SM100_MMA_S8_SSIaaiLi64ELi64ELNS4_4UMMA5MajorE0ELSM_0ELNSL_8SaturateE0EEEEEENS4_6LayoutINS5_IJSC_SC_SC_EEENS5_IJNSA_ILi0EEESS_SS_EEEEENS5_IJNS4_10UnderscoreESV_SV_EEEEENS4_13SM90_TMA_LOADENS4_14ComposedLayoutINS4_7SwizzleILi2ELi4ELi3EEENS4_18smem_ptr_flag_bitsILi8EEENSQ_INS5_IJNSA_ILi8EEESF_EEENS5_IJSF_SC_EEEEEEEvNS4_8identityENS4_23SM90_TMA_LOAD_MULTICASTES18_vS19_EENS_8epilogue10collective18CollectiveEpilogueINS1C_23Sm100TmaWarpSpecializedILi1ELi1ELi32ELb0ELb0EEEJSG_NS5_IJNSQ_ISF_SC_EES1H_EEEaSH_aSH_NS1C_6fusion15FusionCallbacksIS1G_NS1J_17LinearCombinationIaiaiLNS_15FloatRoundStyleE2EEESG_S1I_JEEENS4_5SM1004TMEM4LOAD26SM100_TMEM_LOAD_16dp32b32xESY_S18_NS4_39AutoVectorizingCopyWithAssumedAlignmentILi128EEENS4_14SM90_TMA_STOREES18_S1U_S1U_EEEvvEEEEvNT_6ParamsE,@function
        .size           _ZN7cutlass13device_kernelINS_4gemm6kernel13GemmUniversalIN4cute5tupleIJiiiiEEENS1_10collective13CollectiveMmaINS1_35MainloopSm100TmaUmmaWarpSpecializedILi27ELi2ELi4ENS5_IJNS4_1CILi2EEENSA_ILi1EEESC_EEEEENS5_IJNSA_ILi64EEESF_SF_EEEaNS5_IJlSC_lEEEaSH_NS4_8TiledMMAINS4_8MMA_AtomIJNS4_15SM100_MMA_S8_SSIaaiLi64ELi64ELNS4_4UMMA5MajorE0ELSM_0ELNSL_8SaturateE0EEEEEENS4_6LayoutINS5_IJSC_SC_SC_EEENS5_IJNSA_ILi0EEESS_SS_EEEEENS5_IJNS4_10UnderscoreESV_SV_EEEEENS4_13SM90_TMA_LOADENS4_14ComposedLayoutINS4_7SwizzleILi2ELi4ELi3EEENS4_18smem_ptr_flag_bitsILi8EEENSQ_INS5_IJNSA_ILi8EEESF_EEENS5_IJSF_SC_EEEEEEEvNS4_8identityENS4_23SM90_TMA_LOAD_MULTICASTES18_vS19_EENS_8epilogue10collective18CollectiveEpilogueINS1C_23Sm100TmaWarpSpecializedILi1ELi1ELi32ELb0ELb0EEEJSG_NS5_IJNSQ_ISF_SC_EES1H_EEEaSH_aSH_NS1C_6fusion15FusionCallbacksIS1G_NS1J_17LinearCombinationIaiaiLNS_15FloatRoundStyleE2EEESG_S1I_JEEENS4_5SM1004TMEM4LOAD26SM100_TMEM_LOAD_16dp32b32xESY_S18_NS4_39AutoVectorizingCopyWithAssumedAlignmentILi128EEENS4_14SM90_TMA_STOREES18_S1U_S1U_EEEvvEEEEvNT_6ParamsE,(.L_x_205 - _ZN7cutlass13device_kernelINS_4gemm6kernel13GemmUniversalIN4cute5tupleIJiiiiEEENS1_10collective13CollectiveMmaINS1_35MainloopSm100TmaUmmaWarpSpecializedILi27ELi2ELi4ENS5_IJNS4_1CILi2EEENSA_ILi1EEESC_EEEEENS5_IJNSA_ILi64EEESF_SF_EEEaNS5_IJlSC_lEEEaSH_NS4_8TiledMMAINS4_8MMA_AtomIJNS4_15SM100_MMA_S8_SSIaaiLi64ELi64ELNS4_4UMMA5MajorE0ELSM_0ELNSL_8SaturateE0EEEEEENS4_6LayoutINS5_IJSC_SC_SC_EEENS5_IJNSA_ILi0EEESS_SS_EEEEENS5_IJNS4_10UnderscoreESV_SV_EEEEENS4_13SM90_TMA_LOADENS4_14ComposedLayoutINS4_7SwizzleILi2ELi4ELi3EEENS4_18smem_ptr_flag_bitsILi8EEENSQ_INS5_IJNSA_ILi8EEESF_EEENS5_IJSF_SC_EEEEEEEvNS4_8identityENS4_23SM90_TMA_LOAD_MULTICASTES18_vS19_EENS_8epilogue10collective18CollectiveEpilogueINS1C_23Sm100TmaWarpSpecializedILi1ELi1ELi32ELb0ELb0EEEJSG_NS5_IJNSQ_ISF_SC_EES1H_EEEaSH_aSH_NS1C_6fusion15FusionCallbacksIS1G_NS1J_17LinearCombinationIaiaiLNS_15FloatRoundStyleE2EEESG_S1I_JEEENS4_5SM1004TMEM4LOAD26SM100_TMEM_LOAD_16dp32b32xESY_S18_NS4_39AutoVectorizingCopyWithAssumedAlignmentILi128EEENS4_14SM90_TMA_STOREES18_S1U_S1U_EEEvvEEEEvNT_6ParamsE)
        .other          _ZN7cutlass13device_kernelINS_4gemm6kernel13GemmUniversalIN4cute5tupleIJiiiiEEENS1_10collective13CollectiveMmaINS1_35MainloopSm100TmaUmmaWarpSpecializedILi27ELi2ELi4ENS5_IJNS4_1CILi2EEENSA_ILi1EEESC_EEEEENS5_IJNSA_ILi64EEESF_SF_EEEaNS5_IJlSC_lEEEaSH_NS4_8TiledMMAINS4_8MMA_AtomIJNS4_15SM100_MMA_S8_SSIaaiLi64ELi64ELNS4_4UMMA5MajorE0ELSM_0ELNSL_8SaturateE0EEEEEENS4_6LayoutINS5_IJSC_SC_SC_EEENS5_IJNSA_ILi0EEESS_SS_EEEEENS5_IJNS4_10UnderscoreESV_SV_EEEEENS4_13SM90_TMA_LOADENS4_14ComposedLayoutINS4_7SwizzleILi2ELi4ELi3EEENS4_18smem_ptr_flag_bitsILi8EEENSQ_INS5_IJNSA_ILi8EEESF_EEENS5_IJSF_SC_EEEEEEEvNS4_8identityENS4_23SM90_TMA_LOAD_MULTICASTES18_vS19_EENS_8epilogue10collective18CollectiveEpilogueINS1C_23Sm100TmaWarpSpecializedILi1ELi1ELi32ELb0ELb0EEEJSG_NS5_IJNSQ_ISF_SC_EES1H_EEEaSH_aSH_NS1C_6fusion15FusionCallbacksIS1G_NS1J_17LinearCombinationIaiaiLNS_15FloatRoundStyleE2EEESG_S1I_JEEENS4_5SM1004TMEM4LOAD26SM100_TMEM_LOAD_16dp32b32xESY_S18_NS4_39AutoVectorizingCopyWithAssumedAlignmentILi128EEENS4_14SM90_TMA_STOREES18_S1U_S1U_EEEvvEEEEvNT_6ParamsE,@"STO_CUDA_ENTRY STV_DEFAULT"
_ZN7cutlass13device_kernelINS_4gemm6kernel13GemmUniversalIN4cute5tupleIJiiiiEEENS1_10collective13CollectiveMmaINS1_35MainloopSm100TmaUmmaWarpSpecializedILi27ELi2ELi4ENS5_IJNS4_1CILi2EEENSA_ILi1EEESC_EEEEENS5_IJNSA_ILi64EEESF_SF_EEEaNS5_IJlSC_lEEEaSH_NS4_8TiledMMAINS4_8MMA_AtomIJNS4_15SM100_MMA_S8_SSIaaiLi64ELi64ELNS4_4UMMA5MajorE0ELSM_0ELNSL_8SaturateE0EEEEEENS4_6LayoutINS5_IJSC_SC_SC_EEENS5_IJNSA_ILi0EEESS_SS_EEEEENS5_IJNS4_10UnderscoreESV_SV_EEEEENS4_13SM90_TMA_LOADENS4_14ComposedLayoutINS4_7SwizzleILi2ELi4ELi3EEENS4_18smem_ptr_flag_bitsILi8EEENSQ_INS5_IJNSA_ILi8EEESF_EEENS5_IJSF_SC_EEEEEEEvNS4_8identityENS4_23SM90_TMA_LOAD_MULTICASTES18_vS19_EENS_8epilogue10collective18CollectiveEpilogueINS1C_23Sm100TmaWarpSpecializedILi1ELi1ELi32ELb0ELb0EEEJSG_NS5_IJNSQ_ISF_SC_EES1H_EEEaSH_aSH_NS1C_6fusion15FusionCallbacksIS1G_NS1J_17LinearCombinationIaiaiLNS_15FloatRoundStyleE2EEESG_S1I_JEEENS4_5SM1004TMEM4LOAD26SM100_TMEM_LOAD_16dp32b32xESY_S18_NS4_39AutoVectorizingCopyWithAssumedAlignmentILi128EEENS4_14SM90_TMA_STOREES18_S1U_S1U_EEEvvEEEEvNT_6ParamsE:
[----:B------:R-:W1:Y:S01]  /*0000*/  LDC R1, c[0x0][0x37c] ;  /* 0x0000df00ff017b82 */ /* 0x000e620000000800 */
[----:B------:R-:W2:Y:S01]  /*0010*/  S2R R69, SR_TID.X ;  /* 0x0000000000457919 */ /* 0x000ea20000002100 */
[----:B------:R-:W3:Y:S01]  /*0020*/  LDCU.64 UR8, c[0x0][0x890] ;  /* 0x00011200ff0877ac */ /* 0x000ee20008000a00 */
[----:B------:R-:W-:Y:S02]  /*0030*/  PRMT R80, RZ, 0x7610, R80 ;  /* 0x00007610ff507816 */ /* 0x000fe40000000050 */
[----:B------:R-:W-:Y:S01]  /*0040*/  ELECT P3, URZ, PT ;  /* 0x0000000000ff782f */ /* 0x000fe20003860000 */
[----:B---3--:R-:W-:-:S04]  /*0050*/  UISETP.NE.U32.AND UP0, UPT, UR8, URZ, UPT ;  /* 0x000000ff0800728c */ /* 0x008fc8000bf05070 */
[----:B------:R-:W-:Y:S01]  /*0060*/  UISETP.NE.AND.EX UP0, UPT, UR9, URZ, UPT, UP0 ;  /* 0x000000ff0900728c */ /* 0x000fe2000bf05300 */
[----:B--2---:R-:W-:-:S05]  /*0070*/  SHF.R.U32.HI R81, RZ, 0x5, R69 ;  /* 0x00000005ff517819 */ /* 0x004fca0000011645 */
[----:B------:R-:W2:Y:S02]  /*0080*/  SHFL.IDX PT, R0, R81, RZ, 0x1f ;  /* 0x00001fff51007589 */ /* 0x000ea400000e0000 */
[----:B--2---:R-:W-:Y:S01]  /*0090*/  R2UR UR18, R0 ;  /* 0x00000000001272ca */ /* 0x004fe200000e0000 */
[----:B-1----:R-:W-:-:S14]  /*00a0*/  BRA.U UP0, `(.L_x_0) ;  /* 0x0000000100307547 */ /* 0x002fdc000b800000 */
[----:B------:R-:W1:Y:S02]  /*00b0*/  LDCU.64 UR4, c[0x0][0x888] ;  /* 0x00011100ff0477ac */ /* 0x000e640008000a00 */
[----:B-1----:R-:W-:-:S04]  /*00c0*/  UISETP.NE.U32.AND UP0, UPT, UR4, URZ, UPT ;  /* 0x000000ff0400728c */ /* 0x002fc8000bf05070 */
[----:B------:R-:W-:-:S09]  /*00d0*/  UISETP.NE.AND.EX UP0, UPT, UR5, URZ, UPT, UP0 ;  /* 0x000000ff0500728c */ /* 0x000fd2000bf05300 */
[----:B------:R-:W-:Y:S05]  /*00e0*/  BRA.U !UP0, `(.L_x_1) ;  /* 0x0000000108147547 */ /* 0x000fea000b800000 */
[----:B------:R-:W1:Y:S01]  /*00f0*/  LDC.64 R2, c[0x0][0x888] ;  /* 0x00022200ff027b82 */ /* 0x000e620000000a00 */
[----:B------:R-:W1:Y:S02]  /*0100*/  LDCU.64 UR4, c[0x0][0x358] ;  /* 0x00006b00ff0477ac */ /* 0x000e640008000a00 */
[----:B-1----:R1:W5:Y:S01]  /*0110*/  LDG.E R39, desc[UR4][R2.64] ;  /* 0x0000000402277981 */ /* 0x002362000c1e1900 */
[----:B------:R-:W-:Y:S01]  /*0120*/  HFMA2 R80, -RZ, RZ, 0, 5.9604644775390625e-08 ;  /* 0x00000001ff507431 */ /* 0x000fe200000001ff */
[----:B------:R-:W-:Y:S05]  /*0130*/  BRA `(.L_x_0) ;  /* 0x00000000000c7947 */ /* 0x000fea0003800000 */
.L_x_1:
[----:B------:R-:W1:Y:S01]  /*0140*/  LDCU UR4, c[0x0][0x880] ;  /* 0x00011000ff0477ac */ /* 0x000e620008000800 */
[----:B------:R-:W-:Y:S01]  /*0150*/  HFMA2 R80, -RZ, RZ, 0, 5.9604644775390625e-08 ;  /* 0x00000001ff507431 */ /* 0x000fe200000001ff */
[----:B-1----:R-:W-:-:S07]  /*0160*/  MOV R39, UR4 ;  /* 0x0000000400277c02 */ /* 0x002fce0008000f00 */
.L_x_0:
[----:B------:R-:W2:Y:S02]  /*0170*/  LDCU.64 UR4, c[0x0][0x8b0] ;  /* 0x00011600ff0477ac */ /* 0x000ea40008000a00 */
[----:B--2---:R-:W-:-:S04]  /*0180*/  UISETP.NE.U32.AND UP0, UPT, UR4, URZ, UPT ;  /* 0x000000ff0400728c */ /* 0x004fc8000bf05070 */
[----:B------:R-:W-:-:S09]  /*0190*/  UISETP.NE.AND.EX UP0, UPT, UR5, URZ, UPT, UP0 ;  /* 0x000000ff0500728c */ /* 0x000fd2000bf05300 */
[----:B------:R-:W-:Y:S05]  /*01a0*/  BRA.U UP0, `(.L_x_2) ;  /* 0x0000000100287547 */ /* 0x000fea000b800000 */
[----:B------:R-:W2:Y:S02]  /*01b0*/  LDCU.64 UR4, c[0x0][0x8a8] ;  /* 0x00011500ff0477ac */ /* 0x000ea40008000a00 */
[----:B--2---:R-:W-:-:S04]  /*01c0*/  UISETP.NE.U32.AND UP0, UPT, UR4, URZ, UPT ;  /* 0x000000ff0400728c */ /* 0x004fc8000bf05070 */
[----:B------:R-:W-:-:S09]  /*01d0*/  UISETP.NE.AND.EX UP0, UPT, UR5, URZ, UPT, UP0 ;  /* 0x000000ff0500728c */ /* 0x000fd2000bf05300 */
[----:B------:R-:W-:Y:S05]  /*01e0*/  BRA.U !UP0, `(.L_x_3) ;  /* 0x0000000108107547 */ /* 0x000fea000b800000 */
[----:B-1----:R-:W1:Y:S01]  /*01f0*/  LDC.64 R2, c[0x0][0x8a8] ;  /* 0x00022a00ff027b82 */ /* 0x002e620000000a00 */
[----:B------:R-:W1:Y:S02]  /*0200*/  LDCU.64 UR4, c[0x0][0x358] ;  /* 0x00006b00ff0477ac */ /* 0x000e640008000a00 */
[----:B-1----:R2:W5:Y:S01]  /*0210*/  LDG.E R38, desc[UR4][R2.64] ;  /* 0x0000000402267981 */ /* 0x002562000c1e1900 */
[----:B------:R-:W-:Y:S05]  /*0220*/  BRA `(.L_x_2) ;  /* 0x0000000000087947 */ /* 0x000fea0003800000 */
.L_x_3:
[----:B------:R-:W2:Y:S02]  /*0230*/  LDCU UR4, c[0x0][0x8a0] ;  /* 0x00011400ff0477ac */ /* 0x000ea40008000800 */
[----:B--2---:R-:W-:Y:S02]  /*0240*/  MOV R38, UR4 ;  /* 0x0000000400267c02 */ /* 0x004fe40008000f00 */
.L_x_2:
[----:B------:R-:W-:Y:S01]  /*0250*/  IMAD.U32 R0, RZ, RZ, UR18 ;  /* 0x00000012ff007e24 */ /* 0x000fe2000f8e00ff */
[----:B------:R-:W-:Y:S04]  /*0260*/  BSSY.RECONVERGENT B0, `(.L_x_4) ;  /* 0x000000c000007945 */ /* 0x000fe80003800200 */
[C---:B------:R-:W-:Y:S02]  /*0270*/  ISETP.NE.OR P1, PT, R0.reuse, 0x1, !P3 ;  /* 0x000000010000780c */ /* 0x040fe40005f25670 */
[----:B------:R-:W-:-:S11]  /*0280*/  ISETP.NE.OR P0, PT, R0, 0x3, !P3 ;  /* 0x000000030000780c */ /* 0x000fd60005f05670 */
[----:B------:R-:W-:Y:S05]  /*0290*/  @P1 BRA `(.L_x_5) ;  /* 0x0000000000201947 */ /* 0x000fea0003800000 */
[----:B------:R-:W3:Y:S02]  /*02a0*/  LDCU.64 UR4, c[0x0][0x348] ;  /* 0x00006900ff0477ac */ /* 0x000ee40008000a00 */
[----:B---3--:R-:W-:Y:S02]  /*02b0*/  UIADD3 UR6, UP1, UPT, UR4, 0x80, URZ ;  /* 0x0000008004067890 */ /* 0x008fe4000ff3e0ff */
[----:B------:R-:W-:Y:S02]  /*02c0*/  UIADD3 UR4, UP0, UPT, UR4, 0x180, URZ ;  /* 0x0000018004047890 */ /* 0x000fe4000ff1e0ff */
[----:B------:R-:W-:Y:S02]  /*02d0*/  UIADD3.X UR7, UPT, UPT, URZ, UR5, URZ, UP1, !UPT ;  /* 0x00000005ff077290 */ /* 0x000fe40008ffe4ff */
[----:B------:R-:W-:-:S07]  /*02e0*/  UIADD3.X UR5, UPT, UPT, URZ, UR5, URZ, UP0, !UPT ;  /* 0x00000005ff057290 */ /* 0x000fce00087fe4ff */
[----:B------:R3:W-:Y:S02]  /*02f0*/  UTMACCTL.PF [UR6] ;  /* 0x00000000060079b9 */ /* 0x0007e40008040000 */
[----:B------:R3:W-:Y:S02]  /*0300*/  UTMACCTL.PF [UR4] ;  /* 0x00000000040079b9 */ /* 0x0007e40008040000 */
[----:B---3--:R-:W-:Y:S01]  /*0310*/  NOP ;  /* 0x0000000000007918 */ /* 0x008fe20000000000 */
.L_x_5:
[----:B------:R-:W-:Y:S05]  /*0320*/  BSYNC.RECONVERGENT B0 ;  /* 0x0000000000007941 */ /* 0x000fea0003800200 */
.L_x_4:
[----:B------:R-:W-:Y:S04]  /*0330*/  BSSY.RECONVERGENT B0, `(.L_x_6) ;  /* 0x000000a000007945 */ /* 0x000fe80003800200 */
        /* <DEDUP_REMOVED lines=9> */
.L_x_7:
[----:B------:R-:W-:Y:S05]  /*03d0*/  BSYNC.RECONVERGENT B0 ;  /* 0x0000000000007941 */ /* 0x000fea0003800200 */
.L_x_6:
[----:B------:R-:W3:Y:S01]  /*03e0*/  LDCU.64 UR4, c[0x0][0x888] ;  /* 0x00011100ff0477ac */ /* 0x000ee20008000a00 */
[----:B------:R-:W-:Y:S02]  /*03f0*/  UISETP.EQ.U32.AND UP2, UPT, UR8, URZ, UPT ;  /* 0x000000ff0800728c */ /* 0x000fe4000bf42070 */
[----:B------:R-:W-:Y:S02]  /*0400*/  UPLOP3.LUT UP3, UPT, UPT, UPT, UPT, 0x80, 0x8 ;  /* 0x000000000008789c */ /* 0x000fe40003f6f070 */
[----:B---3--:R-:W-:-:S04]  /*0410*/  UISETP.NE.U32.AND UP0, UPT, UR4, URZ, UPT ;  /* 0x000000ff0400728c */ /* 0x008fc8000bf05070 */
[----:B------:R-:W-:-:S04]  /*0420*/  UISETP.NE.AND.EX UP1, UPT, UR5, URZ, UPT, UP0 ;  /* 0x000000ff0500728c */ /* 0x000fc8000bf25300 */
[----:B------:R-:W-:-:S04]  /*0430*/  UISETP.EQ.OR.EX UP4, UPT, UR9, URZ, !UP1, UP2 ;  /* 0x000000ff0900728c */ /* 0x000fc8000cf82720 */
[----:B------:R-:W-:-:S05]  /*0440*/  UP2UR UR61, UPR, URZ, 0x10 ;  /* 0x00000010ff3d7883 */ /* 0x000fca0008000000 */
[----:B------:R-:W-:Y:S07]  /*0450*/  BRA.U !UP4, `(.L_x_8) ;  /* 0x000000010c207547 */ /* 0x000fee000b800000 */
[----:B-----5:R-:W-:Y:S01]  /*0460*/  R2UR UR5, R39 ;  /* 0x00000000270572ca */ /* 0x020fe200000e0000 */
[----:B------:R-:W-:Y:S02]  /*0470*/  UISETP.NE.U32.AND UP2, UPT, UR8, URZ, UPT ;  /* 0x000000ff0800728c */ /* 0x000fe4000bf45070 */
[----:B------:R-:W-:Y:S02]  /*0480*/  USEL UR4, URZ, 0xffffffff, UP1 ;  /* 0xffffffffff047887 */ /* 0x000fe40008800000 */
[----:B------:R-:W-:-:S08]  /*0490*/  UISETP.NE.AND.EX UP2, UPT, UR9, URZ, UPT, UP2 ;  /* 0x000000ff0900728c */ /* 0x000fd0000bf45320 */
[----:B------:R-:W-:-:S04]  /*04a0*/  UISETP.NE.AND UP0, UPT, UR5, URZ, UPT ;  /* 0x000000ff0500728c */ /* 0x000fc8000bf05270 */
[----:B------:R-:W-:-:S04]  /*04b0*/  @!UP2 USEL UR4, URZ, 0xffffffff, UP0 ;  /* 0xffffffffff04a887 */ /* 0x000fc80008000000 */
[----:B------:R-:W-:-:S04]  /*04c0*/  ULOP3.LUT UR4, UR4, 0x1, URZ, 0xc0, !UPT ;  /* 0x0000000104047892 */ /* 0x000fc8000f8ec0ff */
[----:B------:R-:W-:Y:S02]  /*04d0*/  UISETP.NE.U32.AND UP3, UPT, UR4, 0x1, UPT ;  /* 0x000000010400788c */ /* 0x000fe4000bf65070 */
.L_x_8:
[----:B-12---:R-:W1:Y:S02]  /*04e0*/  SHFL.IDX PT, R2, R81, RZ, 0x1f ;  /* 0x00001fff51027589 */ /* 0x006e6400000e0000 */
[----:B-1----:R-:W-:-:S13]  /*04f0*/  ISETP.NE.AND P0, PT, R2, RZ, PT ;  /* 0x000000ff0200720c */ /* 0x002fda0003f05270 */
[----:B------:R-:W-:Y:S05]  /*0500*/  @P0 BRA `(.L_x_9) ;  /* 0x00000004001c0947 */ /* 0x000fea0003800000 */
[----:B------:R-:W-:Y:S01]  /*0510*/  ELECT P0, URZ, PT ;  /* 0x0000000000ff782f */ /* 0x000fe20003800000 */
[----:B------:R-:W-:-:S12]  /*0520*/  BSSY.RECONVERGENT B0, `(.L_x_9) ;  /* 0x0000045000007945 */ /* 0x000fd80003800200 */
[----:B------:R-:W-:Y:S05]  /*0530*/  @!P0 BRA `(.L_x_10) ;  /* 0x00000004000c8947 */ /* 0x000fea0003800000 */
[----:B------:R-:W1:Y:S01]  /*0540*/  S2UR UR4, SR_CgaCtaId ;  /* 0x00000000000479c3 */ /* 0x000e620000008800 */
[----:B------:R-:W-:Y:S01]  /*0550*/  UMOV UR5, 0x400 ;  /* 0x0000040000057882 */ /* 0x000fe20000000000 */
[----:B------:R-:W-:Y:S01]  /*0560*/  UMOV UR8, 0x1 ;  /* 0x0000000100087882 */ /* 0x000fe20000000000 */
[----:B------:R-:W-:Y:S01]  /*0570*/  UMOV UR6, 0x2 ;  /* 0x0000000200067882 */ /* 0x000fe20000000000 */
[----:B------:R-:W-:-:S04]  /*0580*/  UIADD3 UR8, UPT, UPT, -UR8, 0x100000, URZ ;  /* 0x0010000008087890 */ /* 0x000fc8000fffe1ff */
[----:B------:R-:W-:Y:S02]  /*0590*/  USHF.L.U32 UR9, UR8, 0xb, URZ ;  /* 0x0000000b08097899 */ /* 0x000fe400080006ff */
[----:B------:R-:W-:Y:S02]  /*05a0*/  USHF.L.U32 UR8, UR8, 0x1, URZ ;  /* 0x0000000108087899 */ /* 0x000fe400080006ff */
[----:B------:R-:W-:-:S04]  /*05b0*/  UIADD3 UR6, UPT, UPT, -UR6, 0x100000, URZ ;  /* 0x0010000006067890 */ /* 0x000fc8000fffe1ff */
[----:B------:R-:W-:Y:S02]  /*05c0*/  USHF.L.U32 UR7, UR6, 0xb, URZ ;  /* 0x0000000b06077899 */ /* 0x000fe400080006ff */
[----:B------:R-:W-:Y:S02]  /*05d0*/  USHF.L.U32 UR6, UR6, 0x1, URZ ;  /* 0x0000000106067899 */ /* 0x000fe400080006ff */
[----:B-1----:R-:W-:Y:S01]  /*05e0*/  ULEA UR4, UR4, UR5, 0x18 ;  /* 0x0000000504047291 */ /* 0x002fe2000f8ec0ff */
[----:B------:R-:W1:Y:S11]  /*05f0*/  FENCE.VIEW.ASYNC.S ;  /* 0x00000000000073c6 */ /* 0x000e760000000000 */
[----:B-1----:R1:W2:Y:S01]  /*0600*/  SYNCS.EXCH.64 URZ, [UR4], UR8 ;  /* 0x0000000804ff75b2 */ /* 0x0022a20008000100 */
[----:B------:R1:W3:Y:S01]  /*0610*/  SYNCS.EXCH.64 URZ, [UR4+0xd8], UR6 ;  /* 0x0000d80604ff75b2 */ /* 0x0002e20008000100 */
[----:B------:R1:W4:Y:S01]  /*0620*/  SYNCS.EXCH.64 URZ, [UR4+0x8], UR8 ;  /* 0x0000080804ff75b2 */ /* 0x0003220008000100 */
[----:B------:R1:W1:Y:S01]  /*0630*/  SYNCS.EXCH.64 URZ, [UR4+0xe0], UR6 ;  /* 0x0000e00604ff75b2 */ /* 0x0002620008000100 */
        /* <DEDUP_REMOVED lines=50> */
[----:B--234-:R-:W-:Y:S01]  /*0960*/  NOP ;  /* 0x0000000000007918 */ /* 0x01cfe20000000000 */
.L_x_10:
[----:B-1----:R-:W-:Y:S05]  /*0970*/  BSYNC.RECONVERGENT B0 ;  /* 0x0000000000007941 */ /* 0x002fea0003800200 */
.L_x_9:
[----:B------:R-:W1:Y:S01]  /*0980*/  SHFL.IDX PT, R2, R81, RZ, 0x1f ;  /* 0x00001fff51027589 */ /* 0x000e6200000e0000 */
[----:B------:R-:W-:Y:S01]  /*0990*/  NOP ;  /* 0x0000000000007918 */ /* 0x000fe20000000000 */
[----:B-1----:R-:W-:-:S13]  /*09a0*/  ISETP.NE.AND P0, PT, R2, 0x1, PT ;  /* 0x000000010200780c */ /* 0x002fda0003f05270 */
[----:B------:R-:W-:Y:S05]  /*09b0*/  @P0 BRA `(.L_x_11) ;  /* 0x0000000000400947 */ /* 0x000fea0003800000 */
        /* <DEDUP_REMOVED lines=9> */
[----:B------:R-:W-:Y:S01]  /*0a50*/  USHF.L.U32 UR6, UR6, 0x1, URZ ;  /* 0x0000000106067899 */ /* 0x000fe200080006ff */
[----:B------:R-:W-:Y:S01]  /*0a60*/  ELECT P0, URZ, PT ;  /* 0x0000000000ff782f */ /* 0x000fe20003800000 */
[----:B-1----:R-:W-:Y:S01]  /*0a70*/  ULEA UR4, UR4, UR5, 0x18 ;  /* 0x0000000504047291 */ /* 0x002fe2000f8ec0ff */
[----:B------:R-:W1:Y:S11]  /*0a80*/  FENCE.VIEW.ASYNC.S ;  /* 0x00000000000073c6 */ /* 0x000e760000000000 */
[----:B-1----:R1:W2:Y:S01]  /*0a90*/  SYNCS.EXCH.64 URZ, [UR4+0x1b0], UR8 ;  /* 0x0001b00804ff75b2 */ /* 0x0022a20008000100 */
[----:B------:R1:W3:Y:S01]  /*0aa0*/  SYNCS.EXCH.64 URZ, [UR4+0x1b8], UR6 ;  /* 0x0001b80604ff75b2 */ /* 0x0002e20008000100 */
[----:B------:R-:W-:Y:S01]  /*0ab0*/  NOP ;  /* 0x0000000000007918 */ /* 0x000fe20000000000 */
.L_x_11:
[----:B------:R-:W4:Y:S01]  /*0ac0*/  SHFL.IDX PT, R2, R81, RZ, 0x1f ;  /* 0x00001fff51027589 */ /* 0x000f2200000e0000 */
[----:B------:R-:W-:Y:S01]  /*0ad0*/  NOP ;  /* 0x0000000000007918 */ /* 0x000fe20000000000 */
[----:B----4-:R-:W-:-:S13]  /*0ae0*/  ISETP.NE.AND P0, PT, R2, 0x3, PT ;  /* 0x000000030200780c */ /* 0x010fda0003f05270 */
[----:B------:R-:W-:Y:S05]  /*0af0*/  @P0 BRA `(.L_x_12) ;  /* 0x0000000000300947 */ /* 0x000fea0003800000 */
[----:B-1----:R-:W1:Y:S01]  /*0b00*/  S2UR UR4, SR_CgaCtaId ;  /* 0x00000000000479c3 */ /* 0x002e620000008800 */
[----:B------:R-:W-:Y:S01]  /*0b10*/  UMOV UR6, 0x400 ;  /* 0x0000040000067882 */ /* 0x000fe20000000000 */
[----:B------:R-:W-:Y:S01]  /*0b20*/  UMOV UR5, 0x20 ;  /* 0x0000002000057882 */ /* 0x000fe20000000000 */
[----:B------:R-:W-:Y:S01]  /*0b30*/  ELECT P0, URZ, PT ;  /* 0x0000000000ff782f */ /* 0x000fe20003800000 */
[----:B-1----:R-:W-:Y:S02]  /*0b40*/  ULEA UR6, UR4, UR6, 0x18 ;  /* 0x0000000604067291 */ /* 0x002fe4000f8ec0ff */
[----:B------:R-:W-:-:S04]  /*0b50*/  UIADD3 UR4, UPT, UPT, -UR5, 0x100000, URZ ;  /* 0x0010000005047890 */ /* 0x000fc8000fffe1ff */
[----:B------:R-:W-:Y:S02]  /*0b60*/  USHF.L.U32 UR5, UR4, 0xb, URZ ;  /* 0x0000000b04057899 */ /* 0x000fe400080006ff */
[----:B------:R-:W-:Y:S01]  /*0b70*/  USHF.L.U32 UR4, UR4, 0x1, URZ ;  /* 0x0000000104047899 */ /* 0x000fe200080006ff */
[----:B------:R-:W1:Y:S11]  /*0b80*/  FENCE.VIEW.ASYNC.S ;  /* 0x00000000000073c6 */ /* 0x000e760000000000 */
[----:B-1----:R4:W1:Y:S01]  /*0b90*/  SYNCS.EXCH.64 URZ, [UR6+0x1c0], UR4 ;  /* 0x0001c00406ff75b2 */ /* 0x0028620008000100 */
[----:B------:R4:W1:Y:S02]  /*0ba0*/  SYNCS.EXCH.64 URZ, [UR6+0x1c8], UR4 ;  /* 0x0001c80406ff75b2 */ /* 0x0008640008000100 */
[----:B----4-:R-:W-:Y:S01]  /*0bb0*/  NOP ;  /* 0x0000000000007918 */ /* 0x010fe20000000000 */
.L_x_12:
[----:B------:R-:W4:Y:S01]  /*0bc0*/  SHFL.IDX PT, R2, R81, RZ, 0x1f ;  /* 0x00001fff51027589 */ /* 0x000f2200000e0000 */
[----:B------:R-:W-:Y:S01]  /*0bd0*/  NOP ;  /* 0x0000000000007918 */ /* 0x000fe20000000000 */
[----:B----4-:R-:W-:-:S13]  /*0be0*/  ISETP.NE.AND P0, PT, R2, 0x4, PT ;  /* 0x000000040200780c */ /* 0x010fda0003f05270 */
[----:B------:R-:W-:Y:S05]  /*0bf0*/  @P0 BRA `(.L_x_13) ;  /* 0x00000000004c0947 */ /* 0x000fea0003800000 */
[----:B-1----:R-:W1:Y:S01]  /*0c00*/  S2UR UR6, SR_CgaCtaId ;  /* 0x00000000000679c3 */ /* 0x002e620000008800 */
[----:B------:R-:W-:Y:S01]  /*0c10*/  UMOV UR4, 0x1e0 ;  /* 0x000001e000047882 */ /* 0x000fe20000000000 */
[----:B------:R-:W-:Y:S01]  /*0c20*/  UMOV UR5, 0x400 ;  /* 0x0000040000057882 */ /* 0x000fe20000000000 */
[----:B------:R-:W-:Y:S01]  /*0c30*/  USEL UR4, UR4, 0x1a0, UP3 ;  /* 0x000001a004047887 */ /* 0x000fe20009800000 */
[----:B------:R-:W-:Y:S01]  /*0c40*/  UMOV UR8, 0x1 ;  /* 0x0000000100087882 */ /* 0x000fe20000000000 */
[----:B------:R-:W-:Y:S01]  /*0c50*/  ELECT P0, URZ, PT ;  /* 0x0000000000ff782f */ /* 0x000fe20003800000 */
[----:B------:R-:W-:-:S04]  /*0c60*/  UIADD3 UR8, UPT, UPT, -UR8, 0x100000, URZ ;  /* 0x0010000008087890 */ /* 0x000fc8000fffe1ff */
[----:B------:R-:W-:Y:S02]  /*0c70*/  USHF.L.U32 UR9, UR8, 0xb, URZ ;  /* 0x0000000b08097899 */ /* 0x000fe400080006ff */
[----:B------:R-:W-:Y:S02]  /*0c80*/  USHF.L.U32 UR8, UR8, 0x1, URZ ;  /* 0x0000000108087899 */ /* 0x000fe400080006ff */
[----:B-1----:R-:W-:Y:S02]  /*0c90*/  ULEA UR6, UR6, UR5, 0x18 ;  /* 0x0000000506067291 */ /* 0x002fe4000f8ec0ff */
[----:B------:R-:W-:-:S04]  /*0ca0*/  UIADD3 UR4, UPT, UPT, -UR4, 0x100000, URZ ;  /* 0x0010000004047890 */ /* 0x000fc8000fffe1ff */
[----:B------:R-:W-:Y:S02]  /*0cb0*/  USHF.L.U32 UR5, UR4, 0xb, URZ ;  /* 0x0000000b04057899 */ /* 0x000fe400080006ff */
[----:B------:R-:W-:Y:S01]  /*0cc0*/  USHF.L.U32 UR4, UR4, 0x1, URZ ;  /* 0x0000000104047899 */ /* 0x000fe200080006ff */
[----:B------:R-:W1:Y:S03]  /*0cd0*/  FENCE.VIEW.ASYNC.S ;  /* 0x00000000000073c6 */ /* 0x000e660000000000 */
[----:B-1----:R4:W1:Y:S08]  /*0ce0*/  SYNCS.EXCH.64 URZ, [UR6+0x1d0], UR8 ;  /* 0x0001d00806ff75b2 */ /* 0x0028700008000100 */
[----:B------:R4:W1:Y:S01]  /*0cf0*/  SYNCS.EXCH.64 URZ, [UR6+0x1e0], UR4 ;  /* 0x0001e00406ff75b2 */ /* 0x0008620008000100 */
[----:B------:R4:W1:Y:S01]  /*0d00*/  SYNCS.EXCH.64 URZ, [UR6+0x1d8], UR8 ;  /* 0x0001d80806ff75b2 */ /* 0x0008620008000100 */
[----:B------:R4:W1:Y:S02]  /*0d10*/  SYNCS.EXCH.64 URZ, [UR6+0x1e8], UR4 ;  /* 0x0001e80406ff75b2 */ /* 0x0008640008000100 */
[----:B----4-:R-:W-:Y:S01]  /*0d20*/  NOP ;  /* 0x0000000000007918 */ /* 0x010fe20000000000 */
.L_x_13:
[----:B------:R-:W4:Y:S01]  /*0d30*/  SHFL.IDX PT, R2, R81, RZ, 0x1f ;  /* 0x00001fff51027589 */ /* 0x000f2200000e0000 */
[----:B------:R-:W-:Y:S01]  /*0d40*/  NOP ;  /* 0x0000000000007918 */ /* 0x000fe20000000000 */
[----:B----4-:R-:W-:-:S13]  /*0d50*/  ISETP.NE.AND P0, PT, R2, 0x5, PT ;  /* 0x000000050200780c */ /* 0x010fda0003f05270 */
[----:B------:R-:W-:Y:S05]  /*0d60*/  @P0 BRA `(.L_x_14) ;  /* 0x0000000000580947 */ /* 0x000fea0003800000 */
[----:B-1----:R-:W1:Y:S01]  /*0d70*/  S2UR UR4, SR_CgaCtaId ;  /* 0x00000000000479c3 */ /* 0x002e620000008800 */
        /* <DEDUP_REMOVED lines=12> */
[----:B-1----:R4:W1:Y:S01]  /*0e40*/  SYNCS.EXCH.64 URZ, [UR4+0x1f0], UR8 ;  /* 0x0001f00804ff75b2 */ /* 0x0028620008000100 */
[----:B------:R4:W1:Y:S01]  /*0e50*/  SYNCS.EXCH.64 URZ, [UR4+0x210], UR6 ;  /* 0x0002100604ff75b2 */ /* 0x0008620008000100 */
[----:B------:R4:W1:Y:S01]  /*0e60*/  SYNCS.EXCH.64 URZ, [UR4+0x1f8], UR8 ;  /* 0x0001f80804ff75b2 */ /* 0x0008620008000100 */
[----:B------:R4:W1:Y:S01]  /*0e70*/  SYNCS.EXCH.64 URZ, [UR4+0x218], UR6 ;  /* 0x0002180604ff75b2 */ /* 0x0008620008000100 */
[----:B------:R4:W1:Y:S01]  /*0e80*/  SYNCS.EXCH.64 URZ, [UR4+0x200], UR8 ;  /* 0x0002000804ff75b2 */ /* 0x0008620008000100 */
[----:B------:R4:W1:Y:S01]  /*0e90*/  SYNCS.EXCH.64 URZ, [UR4+0x220], UR6 ;  /* 0x0002200604ff75b2 */ /* 0x0008620008000100 */
[----:B------:R4:W1:Y:S01]  /*0ea0*/  SYNCS.EXCH.64 URZ, [UR4+0x208], UR8 ;  /* 0x0002080804ff75b2 */ /* 0x0008620008000100 */
[----:B------:R4:W1:Y:S02]  /*0eb0*/  SYNCS.EXCH.64 URZ, [UR4+0x228], UR6 ;  /* 0x0002280604ff75b2 */ /* 0x0008640008000100 */
[----:B----4-:R-:W-:Y:S01]  /*0ec0*/  NOP ;  /* 0x0000000000007918 */ /* 0x010fe20000000000 */
.L_x_14:
[----:B------:R-:W4:Y:S01]  /*0ed0*/  SHFL.IDX PT, R2, R81, RZ, 0x1f ;  /* 0x00001fff51027589 */ /* 0x000f2200000e0000 */
[----:B------:R-:W1:Y:S01]  /*0ee0*/  S2UR UR48, SR_CgaCtaId ;  /* 0x00000000003079c3 */ /* 0x000e620000008800 */
[----:B------:R-:W-:Y:S01]  /*0ef0*/  NOP ;  /* 0x0000000000007918 */ /* 0x000fe20000000000 */
[----:B----4-:R-:W-:-:S13]  /*0f00*/  ISETP.NE.AND P0, PT, R2, 0x3, PT ;  /* 0x000000030200780c */ /* 0x010fda0003f05270 */
[----:B-1----:R-:W-:Y:S05]  /*0f10*/  @P0 BRA `(.L_x_15) ;  /* 0x0000000000340947 */ /* 0x002fea0003800000 */
[----:B------:R-:W-:Y:S01]  /*0f20*/  UMOV UR4, 0x400 ;  /* 0x0000040000047882 */ /* 0x000fe20000000000 */
[----:B------:R-:W-:Y:S01]  /*0f30*/  UMOV UR6, 0x20 ;  /* 0x0000002000067882 */ /* 0x000fe20000000000 */
[----:B------:R-:W-:Y:S02]  /*0f40*/  ULEA UR4, UR48, UR4, 0x18 ;  /* 0x0000000430047291 */ /* 0x000fe4000f8ec0ff */
[----:B------:R-:W-:-:S04]  /*0f50*/  UIADD3 UR6, UPT, UPT, -UR6, 0x100000, URZ ;  /* 0x0010000006067890 */ /* 0x000fc8000fffe1ff */
[----:B------:R-:W-:Y:S02]  /*0f60*/  USHF.L.U32 UR7, UR6, 0xb, URZ ;  /* 0x0000000b06077899 */ /* 0x000fe400080006ff */
[----:B------:R-:W-:Y:S01]  /*0f70*/  USHF.L.U32 UR6, UR6, 0x1, URZ ;  /* 0x0000000106067899 */ /* 0x000fe200080006ff */
[----:B------:R-:W-:Y:S01]  /*0f80*/  ELECT P0, URZ, PT ;  /* 0x0000000000ff782f */ /* 0x000fe20003800000 */
[----:B------:R-:W1:Y:S10]  /*0f90*/  FENCE.VIEW.ASYNC.S ;  /* 0x00000000000073c6 */ /* 0x000e740000000000 */
[----:B-1----:R1:W4:Y:S01]  /*0fa0*/  SYNCS.EXCH.64 URZ, [UR4+0x230], UR6 ;  /* 0x0002300604ff75b2 */ /* 0x0023220008000100 */
[----:B------:R1:W1:Y:S01]  /*0fb0*/  SYNCS.EXCH.64 URZ, [UR4+0x240], UR6 ;  /* 0x0002400604ff75b2 */ /* 0x0002620008000100 */
[----:B------:R1:W1:Y:S01]  /*0fc0*/  SYNCS.EXCH.64 URZ, [UR4+0x238], UR6 ;  /* 0x0002380604ff75b2 */ /* 0x0002620008000100 */
[----:B------:R1:W1:Y:S01]  /*0fd0*/  SYNCS.EXCH.64 URZ, [UR4+0x248], UR6 ;  /* 0x0002480604ff75b2 */ /* 0x0002620008000100 */
[----:B------:R-:W-:Y:S01]  /*0fe0*/  NOP ;  /* 0x0000000000007918 */ /* 0x000fe20000000000 */
.L_x_15:
[----:B-1----:R-:W1:Y:S01]  /*0ff0*/  LDCU UR4, c[0x0][0x36c] ;  /* 0x00006d80ff0477ac */ /* 0x002e620008000800 */
[----:B------:R-:W-:Y:S01]  /*1000*/  ISETP.NE.OR P3, PT, R0, 0x2, !P3 ;  /* 0x000000020000780c */ /* 0x000fe20005f65670 */
[----:B------:R-:W-:Y:S01]  /*1010*/  NOP ;  /* 0x0000000000007918 */ /* 0x000fe20000000000 */
[----:B------:R-:W-:Y:S01]  /*1020*/  LOP3.LUT R0, R69, 0x1f, RZ, 0xc0, !PT ;  /* 0x0000001f45007812 */ /* 0x000fe200078ec0ff */
[----:B------:R-:W-:Y:S02]  /*1030*/  UISETP.NE.AND UP4, UPT, UR18, 0x2, UPT ;  /* 0x000000021200788c */ /* 0x000fe4000bf85270 */
[----:B------:R-:W-:Y:S02]  /*1040*/  UISETP.NE.AND UP5, UPT, UR18, URZ, UPT ;  /* 0x000000ff1200728c */ /* 0x000fe4000bfa5270 */
[----:B-1----:R-:W-:-:S09]  /*1050*/  UISETP.EQ.U32.AND UP6, UPT, UR4, 0x1, UPT ;  /* 0x000000010400788c */ /* 0x002fd2000bfc2070 */
[----:B------:R-:W-:Y:S05]  /*1060*/  BRA.U !UP6, `(.L_x_16) ;  /* 0x000000010e087547 */ /* 0x000fea000b800000 */
[----:B--234-:R-:W-:Y:S01]  /*1070*/  UCGABAR_ARV ;  /* 0x00000000000079c7 */ /* 0x01cfe20008000000 */
[----:B------:R-:W-:Y:S05]  /*1080*/  BRA `(.L_x_17) ;  /* 0x0000000000047947 */ /* 0x000fea0003800000 */
.L_x_16:
[----:B--234-:R-:W-:Y:S01]  /*1090*/  NOP ;  /* 0x0000000000007918 */ /* 0x01cfe20000000000 */
.L_x_17:
[----:B------:R-:W1:Y:S01]  /*10a0*/  S2UR UR46, SR_CTAID.X ;  /* 0x00000000002e79c3 */ /* 0x000e620000002500 */
[----:B------:R-:W-:-:S05]  /*10b0*/  CS2R.32 R3, SR_CgaSize ;  /* 0x0000000000037805 */ /* 0x000fca0000008a00 */
[----:B------:R-:W-:-:S05]  /*10c0*/  IMAD R3, R3, -0xa0, RZ ;  /* 0xffffff6003037824 */ /* 0x000fca00078e02ff */
[----:B------:R-:W-:-:S14]  /*10d0*/  R2UR UR5, R3 ;  /* 0x00000000030572ca */ /* 0x000fdc00000e0000 */
[----:B------:R-:W2:Y:S01]  /*10e0*/  LDCU UR5, c[0x0][UR5+0x2b0] ;  /* 0x00005600050577ac */ /* 0x000ea20008000800 */
[----:B------:R-:W-:-:S05]  /*10f0*/  CS2R.32 R3, SR_CgaSize ;  /* 0x0000000000037805 */ /* 0x000fca0000008a00 */
[----:B------:R-:W-:-:S05]  /*1100*/  IMAD R3, R3, -0xa0, RZ ;  /* 0xffffff6003037824 */ /* 0x000fca00078e02ff */
[----:B------:R-:W-:-:S14]  /*1110*/  R2UR UR4, R3 ;  /* 0x00000000030472ca */ /* 0x000fdc00000e0000 */
[----:B------:R-:W3:Y:S01]  /*1120*/  LDCU UR4, c[0x0][UR4+0x2b4] ;  /* 0x00005680040477ac */ /* 0x000ee20008000800 */
[----:B------:R-:W4:Y:S01]  /*1130*/  S2UR UR45, SR_CTAID.Y ;  /* 0x00000000002d79c3 */ /* 0x000f220000002600 */
[----:B------:R-:W-:-:S05]  /*1140*/  CS2R.32 R3, SR_CgaSize ;  /* 0x0000000000037805 */ /* 0x000fca0000008a00 */
[----:B------:R-:W-:-:S05]  /*1150*/  IMAD R3, R3, -0xa0, RZ ;  /* 0xffffff6003037824 */ /* 0x000fca00078e02ff */
[----:B------:R-:W-:-:S14]  /*1160*/  R2UR UR60, R3 ;  /* 0x00000000033c72ca */ /* 0x000fdc00000e0000 */
[----:B------:R-:W3:Y:S01]  /*1170*/  LDCU UR60, c[0x0][UR60+0x2a0] ;  /* 0x000054003c3c77ac */ /* 0x000ee20008000800 */
[----:B------:R-:W-:-:S05]  /*1180*/  CS2R.32 R3, SR_CgaSize ;  /* 0x0000000000037805 */ /* 0x000fca0000008a00 */
[----:B------:R-:W-:-:S05]  /*1190*/  IMAD R3, R3, -0xa0, RZ ;  /* 0xffffff6003037824 */ /* 0x000fca00078e02ff */
[----:B------:R-:W-:-:S14]  /*11a0*/  R2UR UR57, R3 ;  /* 0x00000000033972ca */ /* 0x000fdc00000e0000 */
[----:B------:R-:W3:Y:S01]  /*11b0*/  LDCU UR57, c[0x0][UR57+0x2a4] ;  /* 0x00005480393977ac */ /* 0x000ee20008000800 */
[----:B------:R-:W-:Y:S01]  /*11c0*/  USHF.L.U32 UR24, UR48, 0xb, URZ ;  /* 0x0000000b30187899 */ /* 0x000fe200080006ff */
[----:B------:R-:W3:Y:S01]  /*11d0*/  LDCU UR19, c[0x0][0xb24] ;  /* 0x00016480ff1377ac */ /* 0x000ee20008000800 */
[----:B------:R-:W3:Y:S01]  /*11e0*/  LDCU UR42, c[0x0][0xb24] ;  /* 0x00016480ff2a77ac */ /* 0x000ee20008000800 */
[----:B-1----:R-:W-:Y:S01]  /*11f0*/  I2FP.F32.U32 R3, UR46 ;  /* 0x0000002e00037c45 */ /* 0x002fe20008201000 */
[----:B------:R-:W1:Y:S04]  /*1200*/  LDCU UR22, c[0x0][0xb30] ;  /* 0x00016600ff1677ac */ /* 0x000e680008000800 */
[----:B--2---:R-:W-:Y:S01]  /*1210*/  FMUL R3, R3, UR5 ;  /* 0x0000000503037c20 */ /* 0x004fe20008400000 */
[----:B------:R-:W-:Y:S01]  /*1220*/  ULOP3.LUT UR24, UR24, 0x800, URZ, 0xc0, !UPT ;  /* 0x0000080018187892 */ /* 0x000fe2000f8ec0ff */
[----:B----4-:R-:W-:-:S04]  /*1230*/  I2FP.F32.U32 R2, UR45 ;  /* 0x0000002d00027c45 */ /* 0x010fc80008201000 */
[----:B------:R-:W2:Y:S01]  /*1240*/  F2I.U32.TRUNC.NTZ R3, R3 ;  /* 0x0000000300037305 */ /* 0x000ea2000020f000 */
[----:B---3--:R-:W-:-:S07]  /*1250*/  FMUL R2, R2, UR4 ;  /* 0x0000000402027c20 */ /* 0x008fce0008400000 */
[----:B------:R-:W3:Y:S01]  /*1260*/  F2I.U32.TRUNC.NTZ R2, R2 ;  /* 0x0000000200027305 */ /* 0x000ee2000020f000 */
[----:B--2---:R-:W-:Y:S02]  /*1270*/  R2UR UR5, R3 ;  /* 0x00000000030572ca */ /* 0x004fe400000e0000 */
[----:B---3--:R-:W-:Y:S02]  /*1280*/  R2UR UR4, R2 ;  /* 0x00000000020472ca */ /* 0x008fe400000e0000 */
[----:B------:R-:W-:-:S09]  /*1290*/  PRMT R2, RZ, 0x7610, R2 ;  /* 0x00007610ff027816 */ /* 0x000fd20000000002 */
[----:B------:R-:W-:-:S04]  /*12a0*/  UIADD3 UR5, UPT, UPT, -UR5, URZ, URZ ;  /* 0x000000ff05057290 */ /* 0x000fc8000fffe1ff */
[----:B------:R-:W-:Y:S02]  /*12b0*/  UIMAD UR60, UR60, UR5, UR46 ;  /* 0x000000053c3c72a4 */ /* 0x000fe4000f8e022e */
[----:B------:R-:W-:-:S04]  /*12c0*/  UIADD3 UR4, UPT, UPT, -UR4, URZ, URZ ;  /* 0x000000ff04047290 */ /* 0x000fc8000fffe1ff */
[----:B------:R-:W-:Y:S01]  /*12d0*/  UIMAD UR57, UR57, UR4, UR45 ;  /* 0x00000004393972a4 */ /* 0x000fe2000f8e022d */
[----:B-1----:R-:W-:Y:S11]  /*12e0*/  BRA.U UP5, `(.L_x_18) ;  /* 0x0000000105247547 */ /* 0x002ff6000b800000 */
[----:B------:R-:W-:-:S04]  /*12f0*/  UISETP.NE.AND UP0, UPT, UR57, URZ, UPT ;  /* 0x000000ff3900728c */ /* 0x000fc8000bf05270 */
[----:B------:R-:W-:-:S04]  /*1300*/  UISETP.EQ.OR UP0, UPT, UR60, URZ, !UP0 ;  /* 0x000000ff3c00728c */ /* 0x000fc8000c702670 */
[----:B------:R-:W-:Y:S02]  /*1310*/  USEL UR5, URZ, 0x1, !UP0 ;  /* 0x00000001ff057887 */ /* 0x000fe4000c000000 */
[----:B------:R-:W-:-:S04]  /*1320*/  UISETP.NE.AND UP0, UPT, UR57, URZ, UPT ;  /* 0x000000ff3900728c */ /* 0x000fc8000bf05270 */
[----:B------:R-:W-:Y:S02]  /*1330*/  USEL UR4, URZ, 0x2, UP0 ;  /* 0x00000002ff047887 */ /* 0x000fe40008000000 */
[----:B------:R-:W-:-:S04]  /*1340*/  UISETP.NE.AND UP0, UPT, UR60, 0x1, UPT ;  /* 0x000000013c00788c */ /* 0x000fc8000bf05270 */
[----:B------:R-:W-:-:S04]  /*1350*/  USEL UR4, UR4, 0x2, UP0 ;  /* 0x0000000204047887 */ /* 0x000fc80008000000 */
[----:B------:R-:W-:-:S06]  /*1360*/  UIADD3 UR4, UPT, UPT, UR5, UR4, URZ ;  /* 0x0000000405047290 */ /* 0x000fcc000fffe0ff */
[----:B------:R-:W-:-:S07]  /*1370*/  MOV R2, UR4 ;  /* 0x0000000400027c02 */ /* 0x000fce0008000f00 */
.L_x_18:
[----:B------:R-:W1:Y:S01]  /*1380*/  S2UR UR36, SR_CTAID.Z ;  /* 0x00000000002479c3 */ /* 0x000e620000002700 */
[----:B------:R-:W-:-:S09]  /*1390*/  UISETP.GE.AND UP0, UPT, UR19, 0x1, UPT ;  /* 0x000000011300788c */ /* 0x000fd2000bf06270 */
[----:B------:R-:W-:Y:S05]  /*13a0*/  BRA.U !UP0, `(.L_x_19) ;  /* 0x0000000108d07547 */ /* 0x000fea000b800000 */
[----:B------:R-:W2:Y:S01]  /*13b0*/  LDCU UR20, c[0x0][0xb0c] ;  /* 0x00016180ff1477ac */ /* 0x000ea20008000800 */
[----:B------:R-:W3:Y:S01]  /*13c0*/  LDCU.128 UR12, c[0x0][0xb10] ;  /* 0x00016200ff0c77ac */ /* 0x000ee20008000c00 */
[----:B------:R-:W4:Y:S01]  /*13d0*/  LDCU UR6, c[0x0][0x370] ;  /* 0x00006e00ff0677ac */ /* 0x000f220008000800 */
[----:B------:R-:W1:Y:S01]  /*13e0*/  LDCU UR7, c[0x0][0x374] ;  /* 0x00006e80ff0777ac */ /* 0x000e620008000800 */
[----:B------:R-:W1:Y:S01]  /*13f0*/  LDCU UR21, c[0x0][0xb20] ;  /* 0x00016400ff1577ac */ /* 0x000e620008000800 */
[----:B--2---:R-:W-:Y:S02]  /*1400*/  UISETP.NE.AND UP0, UPT, UR20, 0x1, UPT ;  /* 0x000000011400788c */ /* 0x004fe4000bf05270 */
[----:B---3--:R-:W-:Y:S01]  /*1410*/  UIMAD.WIDE.U32 UR4, UR46, UR12, URZ ;  /* 0x0000000c2e0472a5 */ /* 0x008fe2000f8e00ff */
[----:B------:R-:W2:Y:S01]  /*1420*/  LDCU.64 UR8, c[0x0][0xb28] ;  /* 0x00016500ff0877ac */ /* 0x000ea20008000a00 */
[----:B----4-:R-:W-:Y:S02]  /*1430*/  UIMAD.WIDE.U32 UR10, UR6, UR12, URZ ;  /* 0x0000000c060a72a5 */ /* 0x010fe4000f8e00ff */
[----:B------:R-:W-:-:S02]  /*1440*/  USHF.R.U32.HI UR5, URZ, UR13, UR5 ;  /* 0x0000000dff057299 */ /* 0x000fc40008011605 */
[----:B------:R-:W-:Y:S02]  /*1450*/  UISETP.NE.AND UP2, UPT, UR19, 0x1, UPT ;  /* 0x000000011300788c */ /* 0x000fe4000bf45270 */
[----:B------:R-:W-:Y:S01]  /*1460*/  USEL UR5, UR46, UR5, !UP0 ;  /* 0x000000052e057287 */ /* 0x000fe2000c000000 */
[----:B------:R-:W-:Y:S01]  /*1470*/  UMOV UR10, UR11 ;  /* 0x0000000b000a7c82 */ /* 0x000fe20008000000 */
[----:B------:R-:W-:Y:S02]  /*1480*/  UIMAD.WIDE.U32 UR16, UR45, UR15, URZ ;  /* 0x0000000f2d1072a5 */ /* 0x000fe4000f8e00ff */
[----:B------:R-:W-:Y:S02]  /*1490*/  @UP0 USHF.R.U32.HI UR6, URZ, UR13, UR10 ;  /* 0x0000000dff060299 */ /* 0x000fe4000801160a */
[----:B------:R-:W-:Y:S02]  /*14a0*/  UISETP.NE.AND UP0, UPT, UR14, 0x1, UPT ;  /* 0x000000010e00788c */ /* 0x000fe4000bf05270 */
[----:B-1----:R-:W-:-:S02]  /*14b0*/  UIMAD.WIDE.U32 UR10, UR7, UR15, URZ ;  /* 0x0000000f070a72a5 */ /* 0x002fc4000f8e00ff */
[----:B--2---:R-:W-:Y:S01]  /*14c0*/  UIMAD.WIDE.U32 UR12, UR6, UR8, URZ ;  /* 0x00000008060c72a5 */ /* 0x004fe2000f8e00ff */
[----:B------:R-:W-:Y:S02]  /*14d0*/  UMOV UR4, UR17 ;  /* 0x0000001100047c82 */ /* 0x000fe40008000000 */
[----:B------:R-:W-:Y:S02]  /*14e0*/  USHF.R.U32.HI UR4, URZ, UR21, UR4 ;  /* 0x00000015ff047299 */ /* 0x000fe40008011604 */
[----:B------:R-:W-:Y:S02]  /*14f0*/  UMOV UR10, UR11 ;  /* 0x0000000b000a7c82 */ /* 0x000fe40008000000 */
[----:B------:R-:W-:Y:S01]  /*1500*/  UMOV UR12, UR13 ;  /* 0x0000000d000c7c82 */ /* 0x000fe20008000000 */
[----:B------:R-:W-:Y:S02]  /*1510*/  @UP0 USHF.R.U32.HI UR7, URZ, UR21, UR10 ;  /* 0x00000015ff070299 */ /* 0x000fe4000801160a */
[----:B------:R-:W-:-:S02]  /*1520*/  USEL UR4, UR45, UR4, !UP0 ;  /* 0x000000042d047287 */ /* 0x000fc4000c000000 */
[----:B------:R-:W-:Y:S02]  /*1530*/  UIMAD.WIDE.U32 UR10, UR7, UR8, URZ ;  /* 0x00000008070a72a5 */ /* 0x000fe4000f8e00ff */
[----:B------:R-:W-:Y:S02]  /*1540*/  @UP2 USHF.R.U32.HI UR6, URZ, UR9, UR12 ;  /* 0x00000009ff062299 */ /* 0x000fe4000801160c */
[----:B------:R-:W-:-:S03]  /*1550*/  UIMAD.WIDE.U32 UR12, UR4, UR8, URZ ;  /* 0x00000008040c72a5 */ /* 0x000fc6000f8e00ff */
[----:B------:R-:W-:Y:S02]  /*1560*/  UMOV UR10, UR11 ;  /* 0x0000000b000a7c82 */ /* 0x000fe40008000000 */
[----:B------:R-:W-:Y:S02]  /*1570*/  @UP2 USHF.R.U32.HI UR7, URZ, UR9, UR10 ;  /* 0x00000009ff072299 */ /* 0x000fe4000801160a */
[----:B------:R-:W-:Y:S02]  /*1580*/  UIMAD UR10, UR6, UR19, URZ ;  /* 0x00000013060a72a4 */ /* 0x000fe4000f8e02ff */
[----:B------:R-:W-:-:S04]  /*1590*/  UIMAD UR7, UR7, UR19, URZ ;  /* 0x00000013070772a4 */ /* 0x000fc8000f8e02ff */
[----:B------:R-:W-:-:S03]  /*15a0*/  UISETP.GE.AND UP0, UPT, UR4, UR7, UPT ;  /* 0x000000070400728c */ /* 0x000fc6000bf06270 */
[----:B------:R-:W-:Y:S01]  /*15b0*/  UMOV UR7, UR13 ;  /* 0x0000000d00077c82 */ /* 0x000fe20008000000 */
[----:B------:R-:W-:Y:S02]  /*15c0*/  UISETP.GE.OR UP0, UPT, UR5, UR10, UP0 ;  /* 0x0000000a0500728c */ /* 0x000fe40008706670 */
[----:B------:R-:W-:Y:S02]  /*15d0*/  UIMAD.WIDE.U32 UR10, UR5, UR8, URZ ;  /* 0x00000008050a72a5 */ /* 0x000fe4000f8e00ff */
[----:B------:R-:W-:Y:S02]  /*15e0*/  USHF.R.U32.HI UR7, URZ, UR9, UR7 ;  /* 0x00000009ff077299 */ /* 0x000fe40008011607 */
[----:B------:R-:W-:Y:S02]  /*15f0*/  UIADD3 UR10, UPT, UPT, -UR4, URZ, URZ ;  /* 0x000000ff040a7290 */ /* 0x000fe4000fffe1ff */
[----:B------:R-:W-:Y:S02]  /*1600*/  USEL UR7, UR4, UR7, !UP2 ;  /* 0x0000000704077287 */ /* 0x000fe4000d000000 */
[----:B------:R-:W-:Y:S01]  /*1610*/  UIMAD UR10, UR14, UR10, UR45 ;  /* 0x0000000a0e0a72a4 */ /* 0x000fe2000f8e022d */
[----:B------:R-:W-:Y:S01]  /*1620*/  @!UP0 UMOV UR8, UR11 ;  /* 0x0000000b00088c82 */ /* 0x000fe20008000000 */
[----:B------:R-:W-:-:S02]  /*1630*/  UIADD3 UR11, UPT, UPT, -UR5, URZ, URZ ;  /* 0x000000ff050b7290 */ /* 0x000fc4000fffe1ff */
[----:B------:R-:W-:Y:S02]  /*1640*/  @!UP0 USHF.R.U32.HI UR8, URZ, UR9, UR8 ;  /* 0x00000009ff088299 */ /* 0x000fe40008011608 */
[----:B------:R-:W-:Y:S02]  /*1650*/  UIADD3 UR9, UPT, UPT, -UR7, URZ, URZ ;  /* 0x000000ff07097290 */ /* 0x000fe4000fffe1ff */
[----:B------:R-:W-:Y:S02]  /*1660*/  @!UP0 USEL UR8, UR5, UR8, !UP2 ;  /* 0x0000000805088287 */ /* 0x000fe4000d000000 */
[----:B------:R-:W-:Y:S02]  /*1670*/  UIMAD UR9, UR19, UR9, UR4 ;  /* 0x00000009130972a4 */ /* 0x000fe4000f8e0204 */
[----:B------:R-:W-:Y:S02]  /*1680*/  @!UP0 UIADD3 UR7, UPT, UPT, UR7, -UR8, URZ ;  /* 0x8000000807078290 */ /* 0x000fe4000fffe0ff */
[----:B------:R-:W-:-:S02]  /*1690*/  @!UP0 UIMAD UR6, UR9, UR6, UR8 ;  /* 0x00000006090682a4 */ /* 0x000fc4000f8e0208 */
[----:B------:R-:W-:Y:S02]  /*16a0*/  @!UP0 UIMAD UR4, UR7, UR19, UR5 ;  /* 0x00000013070482a4 */ /* 0x000fe4000f8e0205 */
[----:B------:R-:W-:Y:S02]  /*16b0*/  UIMAD UR46, UR20, UR11, UR46 ;  /* 0x0000000b142e72a4 */ /* 0x000fe4000f8e022e */
[----:B------:R-:W-:Y:S01]  /*16c0*/  UIMAD UR45, UR4, UR14, UR10 ;  /* 0x0000000e042d72a4 */ /* 0x000fe2000f8e020a */
[----:B------:R-:W-:Y:S02]  /*16d0*/  @!UP0 UMOV UR5, UR6 ;  /* 0x0000000600058c82 */ /* 0x000fe40008000000 */
[----:B------:R-:W-:-:S12]  /*16e0*/  UIMAD UR46, UR5, UR20, UR46 ;  /* 0x00000014052e72a4 */ /* 0x000fd8000f8e022e */
.L_x_19:
[----:B------:R-:W-:-:S09]  /*16f0*/  UISETP.NE.AND UP0, UPT, UR22, 0x1, UPT ;  /* 0x000000011600788c */ /* 0x000fd2000bf05270 */
[----:B------:R-:W-:Y:S05]  /*1700*/  BRA.U UP0, `(.L_x_20) ;  /* 0x0000000100407547 */ /* 0x000fea000b800000 */
[----:B------:R-:W2:Y:S01]  /*1710*/  LDCU.128 UR8, c[0x0][0xb10] ;  /* 0x00016200ff0877ac */ /* 0x000ea20008000c00 */
[----:B------:R-:W3:Y:S01]  /*1720*/  LDCU UR12, c[0x0][0xb0c] ;  /* 0x00016180ff0c77ac */ /* 0x000ee20008000800 */
[----:B------:R-:W4:Y:S01]  /*1730*/  LDCU UR13, c[0x0][0xb20] ;  /* 0x00016400ff0d77ac */ /* 0x000f220008000800 */
[----:B--2---:R-:W-:Y:S02]  /*1740*/  UIMAD.WIDE.U32 UR4, UR46, UR8, URZ ;  /* 0x000000082e0472a5 */ /* 0x004fe4000f8e00ff */
[----:B------:R-:W-:Y:S02]  /*1750*/  UIMAD.WIDE.U32 UR6, UR45, UR11, URZ ;  /* 0x0000000b2d0672a5 */ /* 0x000fe4000f8e00ff */
[----:B---3--:R-:W-:Y:S02]  /*1760*/  UISETP.NE.AND UP0, UPT, UR12, 0x1, UPT ;  /* 0x000000010c00788c */ /* 0x008fe4000bf05270 */
[----:B------:R-:W-:-:S03]  /*1770*/  USHF.R.U32.HI UR5, URZ, UR9, UR5 ;  /* 0x00000009ff057299 */ /* 0x000fc60008011605 */
[----:B------:R-:W-:Y:S01]  /*1780*/  UMOV UR4, UR7 ;  /* 0x0000000700047c82 */ /* 0x000fe20008000000 */
[----:B------:R-:W-:Y:S02]  /*1790*/  USEL UR5, UR46, UR5, !UP0 ;  /* 0x000000052e057287 */ /* 0x000fe4000c000000 */
[----:B------:R-:W-:Y:S02]  /*17a0*/  UISETP.NE.AND UP0, UPT, UR10, 0x1, UPT ;  /* 0x000000010a00788c */ /* 0x000fe4000bf05270 */
[----:B----4-:R-:W-:-:S04]  /*17b0*/  USHF.R.U32.HI UR4, URZ, UR13, UR4 ;  /* 0x0000000dff047299 */ /* 0x010fc80008011604 */
[----:B------:R-:W-:-:S04]  /*17c0*/  USEL UR4, UR45, UR4, !UP0 ;  /* 0x000000042d047287 */ /* 0x000fc8000c000000 */
[----:B------:R-:W-:Y:S02]  /*17d0*/  UIADD3 UR6, UPT, UPT, UR5, -UR4, URZ ;  /* 0x8000000405067290 */ /* 0x000fe4000fffe0ff */
[----:B------:R-:W-:Y:S02]  /*17e0*/  UIADD3 UR4, UPT, UPT, -UR5, UR4, URZ ;  /* 0x0000000405047290 */ /* 0x000fe4000fffe1ff */
[----:B------:R-:W-:Y:S02]  /*17f0*/  UIMAD UR45, UR6, UR10, UR45 ;  /* 0x0000000a062d72a4 */ /* 0x000fe4000f8e022d */
[----:B------:R-:W-:-:S12]  /*1800*/  UIMAD UR46, UR4, UR12, UR46 ;  /* 0x0000000c042e72a4 */ /* 0x000fd8000f8e022e */
.L_x_20:
[----:B------:R-:W-:Y:S01]  /*1810*/  UISETP.NE.AND UP0, UPT, UR18, 0x2, UPT ;  /* 0x000000021200788c */ /* 0x000fe2000bf05270 */
[----:B------:R-:W-:Y:S09]  /*1820*/  BRA.U !UP6, `(.L_x_21) ;  /* 0x000000010e0c7547 */ /* 0x000ff2000b800000 */
[----:B------:R-:W-:Y:S01]  /*1830*/  UCGABAR_WAIT ;  /* 0x0000000000007dc7 */ /* 0x000fe20008000000 */
[----:B------:R-:W-:Y:S01]  /*1840*/  CCTL.IVALL ;  /* 0x00000000ff00798f */ /* 0x000fe20002000000 */
[----:B------:R-:W-:Y:S05]  /*1850*/  BRA `(.L_x_22) ;  /* 0x0000000000047947 */ /* 0x000fea0003800000 */
.L_x_21:
[----:B------:R-:W-:Y:S06]  /*1860*/  BAR.SYNC.DEFER_BLOCKING 0x0 ;  /* 0x0000000000007b1d */ /* 0x000fec0000010000 */
.L_x_22:
[----:B------:R-:W-:Y:S05]  /*1870*/  BRA.U UP0, `(.L_x_23) ;  /* 0x0000001d00fc7547 */ /* 0x000fea000b800000 */
[----:B------:R-:W2:Y:S01]  /*1880*/  LDCU UR6, c[0x0][0x38c] ;  /* 0x00007180ff0677ac */ /* 0x000ea20008000800 */
[----:B------:R-:W-:Y:S01]  /*1890*/  PLOP3.LUT P1, PT, PT, PT, UP3, 0x80, 0x8 ;  /* 0x000000000008781c */ /* 0x000fe20003f2f038 */
[----:B------:R-:W-:Y:S01]  /*18a0*/  IMAD.MOV.U32 R12, RZ, RZ, 0x1 ;  /* 0x00000001ff0c7424 */ /* 0x000fe200078e00ff */
[----:B------:R-:W-:Y:S01]  /*18b0*/  ISETP.EQ.OR P2, PT, R0, RZ, P3 ;  /* 0x000000ff0000720c */ /* 0x000fe20001f42670 */
[----:B------:R-:W-:Y:S01]  /*18c0*/  UISETP.NE.AND UP1, UPT, UR18, URZ, UPT ;  /* 0x000000ff1200728c */ /* 0x000fe2000bf25270 */
[----:B------:R-:W-:Y:S01]  /*18d0*/  PLOP3.LUT P1, PT, P1, PT, PT, 0x8, 0x80 ;  /* 0x000000000080781c */ /* 0x000fe20000f2e170 */
[----:B------:R-:W-:Y:S01]  /*18e0*/  USEL UR25, URZ, 0x1, UP4 ;  /* 0x00000001ff197887 */ /* 0x000fe2000a000000 */
[----:B------:R-:W-:Y:S01]  /*18f0*/  CS2R R10, SRZ ;  /* 0x00000000000a7805 */ /* 0x000fe2000001ff00 */
[----:B------:R-:W-:Y:S01]  /*1900*/  IMAD.MOV.U32 R9, RZ, RZ, RZ ;  /* 0x000000ffff097224 */ /* 0x000fe200078e00ff */
[----:B------:R-:W3:Y:S01]  /*1910*/  LDCU UR39, c[0x0][0x370] ;  /* 0x00006e00ff2777ac */ /* 0x000ee20008000800 */
[----:B------:R-:W-:Y:S01]  /*1920*/  IMAD.MOV.U32 R8, RZ, RZ, 0x1 ;  /* 0x00000001ff087424 */ /* 0x000fe200078e00ff */
[----:B------:R-:W4:Y:S01]  /*1930*/  LDCU.64 UR28, c[0x0][0x348] ;  /* 0x00006900ff1c77ac */ /* 0x000f220008000a00 */
[----:B------:R-:W-:-:S02]  /*1940*/  USHF.R.U32.HI UR44, URZ, 0x6, UR24 ;  /* 0x00000006ff2c7899 */ /* 0x000fc40008011618 */
[----:B--2---:R-:W-:Y:S02]  /*1950*/  UIADD3 UR5, UPT, UPT, UR6, 0x3f, URZ ;  /* 0x0000003f06057890 */ /* 0x004fe4000fffe0ff */
[----:B------:R-:W-:Y:S02]  /*1960*/  UIADD3 UR47, UPT, UPT, UR6, 0x7e, URZ ;  /* 0x0000007e062f7890 */ /* 0x000fe4000fffe0ff */
[----:B------:R-:W-:Y:S01]  /*1970*/  USHF.R.S32.HI UR4, URZ, 0x1f, UR5 ;  /* 0x0000001fff047899 */ /* 0x000fe20008011405 */
[----:B------:R-:W2:Y:S03]  /*1980*/  LDCU UR38, c[0x0][0x374] ;  /* 0x00006e80ff2677ac */ /* 0x000ea60008000800 */
[----:B------:R-:W-:Y:S02]  /*1990*/  ULEA.HI UR4, UR4, UR5, URZ, 0x6 ;  /* 0x0000000504047291 */ /* 0x000fe4000f8f30ff */
[----:B------:R-:W-:-:S02]  /*19a0*/  USEL UR25, UR25, 0x2, UP1 ;  /* 0x0000000219197887 */ /* 0x000fc40008800000 */
[----:B------:R-:W-:Y:S02]  /*19b0*/  USHF.R.S32.HI UR41, URZ, 0x6, UR4 ;  /* 0x00000006ff297899 */ /* 0x000fe40008011404 */
[----:B------:R-:W-:Y:S02]  /*19c0*/  UIADD3 UR4, UPT, UPT, UR6, -0x1, URZ ;  /* 0xffffffff06047890 */ /* 0x000fe4000fffe0ff */
[----:B------:R-:W-:Y:S02]  /*19d0*/  UISETP.LT.U32.AND UP0, UPT, UR41, 0x1b, UPT ;  /* 0x0000001b2900788c */ /* 0x000fe4000bf01070 */
[----:B------:R-:W-:Y:S02]  /*19e0*/  UISETP.GE.U32.AND UP2, UPT, UR4, -0x7f, UPT ;  /* 0xffffff810400788c */ /* 0x000fe4000bf46070 */
[----:B------:R-:W-:Y:S01]  /*19f0*/  USEL UR40, UR41, 0x1b, UP0 ;  /* 0x0000001b29287887 */ /* 0x000fe20008000000 */
[----:B------:R-:W-:-:S03]  /*1a00*/  UMOV UR5, URZ ;  /* 0x000000ff00057c82 */ /* 0x000fc60008000000 */
[----:B------:R-:W-:Y:S02]  /*1a10*/  UIADD3 UR21, UPT, UPT, UR40, -0x1, URZ ;  /* 0xffffffff28157890 */ /* 0x000fe4000fffe0ff */
[----:B------:R-:W-:-:S03]  /*1a20*/  UIADD3 UR43, UPT, UPT, UR41, -UR40, URZ ;  /* 0x80000028292b7290 */ /* 0x000fc6000fffe0ff */
[----:B------:R-:W-:-:S04]  /*1a30*/  @UP2 UIADD3 UR21, UPT, UPT, UR40, URZ, URZ ;  /* 0x000000ff28152290 */ /* 0x000fc8000fffe0ff */
[----:B--234-:R-:W-:-:S12]  /*1a40*/  UIADD3 UR21, UPT, UPT, UR21, 0x1, URZ ;  /* 0x0000000115157890 */ /* 0x01cfd8000fffe0ff */
.L_x_43:
[----:B------:R-:W-:Y:S01]  /*1a50*/  UISETP.NE.AND UP0, UPT, UR48, URZ, UPT ;  /* 0x000000ff3000728c */ /* 0x000fe2000bf05270 */
[----:B------:R-:W2:Y:S08]  /*1a60*/  S2UR UR48, SR_CgaCtaId ;  /* 0x00000000003079c3 */ /* 0x000eb00000008800 */
[----:B------:R-:W-:Y:S05]  /*1a70*/  BRA.U UP0, `(.L_x_24) ;  /* 0x0000000100347547 */ /* 0x000fea000b800000 */
[----:B------:R-:W3:Y:S01]  /*1a80*/  S2R R0, SR_CgaCtaId ;  /* 0x0000000000007919 */ /* 0x000ee20000008800 */
[----:B------:R-:W-:-:S04]  /*1a90*/  MOV R2, 0x400 ;  /* 0x0000040000027802 */ /* 0x000fc80000000f00 */
[----:B---3--:R-:W-:Y:S02]  /*1aa0*/  LEA R0, R0, R2, 0x18 ;  /* 0x0000000200007211 */ /* 0x008fe400078ec0ff */
[----:B------:R-:W-:-:S03]  /*1ab0*/  SHF.L.U32 R2, R8, 0x1f, RZ ;  /* 0x0000001f08027819 */ /* 0x000fc600000006ff */
[----:B------:R-:W-:-:S04]  /*1ac0*/  IMAD R0, R9, 0x8, R0 ;  /* 0x0000000809007824 */ /* 0x000fc800078e0200 */
[----:B------:R-:W3:Y:S02]  /*1ad0*/  SYNCS.PHASECHK.TRANS64.TRYWAIT P0, [R0+URZ+0x240], R2 ;  /* 0x00024002000075a7 */ /* 0x000ee400080011ff */
[----:B---3--:R-:W-:Y:S05]  /*1ae0*/  @!P0 BRA `(.L_x_25) ;  /* 0x0000005c00308947 */ /* 0x008fea0003800000 */
.L_x_126:
[----:B------:R-:W-:Y:S01]  /*1af0*/  VIADD R9, R9, 0x1 ;  /* 0x0000000109097836 */ /* 0x000fe20000000000 */
[----:B------:R3:W-:Y:S04]  /*1b00*/  SYNCS.ARRIVE.TRANS64.A1T0 RZ, [R0+URZ+0x230], RZ ;  /* 0x000230ff00ff79a7 */ /* 0x0007e800081000ff */
[----:B------:R-:W-:-:S04]  /*1b10*/  ISETP.NE.AND P0, PT, R9, 0x2, PT ;  /* 0x000000020900780c */ /* 0x000fc80003f05270 */
[----:B------:R-:W-:Y:S02]  /*1b20*/  SEL R9, R9, RZ, P0 ;  /* 0x000000ff09097207 */ /* 0x000fe40000000000 */
[----:B---3--:R-:W-:-:S04]  /*1b30*/  SEL R0, RZ, 0x1, P0 ;  /* 0x00000001ff007807 */ /* 0x008fc80000000000 */
[----:B------:R-:W-:-:S07]  /*1b40*/  LOP3.LUT R8, R8, R0, RZ, 0x3c, !PT ;  /* 0x0000000008087212 */ /* 0x000fce00078e3cff */
.L_x_24:
[----:B------:R-:W-:Y:S01]  /*1b50*/  UMOV UR6, 0x400 ;  /* 0x0000040000067882 */ /* 0x000fe20000000000 */
[----:B------:R-:W-:Y:S01]  /*1b60*/  SHF.L.U32 R0, R12, 0x1f, RZ ;  /* 0x0000001f0c007819 */ /* 0x000fe200000006ff */
[----:B--2---:R-:W-:Y:S02]  /*1b70*/  ULEA UR6, UR48, UR6, 0x18 ;  /* 0x0000000630067291 */ /* 0x004fe4000f8ec0ff */
[----:B------:R-:W-:Y:S02]  /*1b80*/  UISETP.GE.U32.AND UP0, UPT, UR47, 0x7f, UPT ;  /* 0x0000007f2f00788c */ /* 0x000fe4000bf06070 */
[----:B------:R-:W-:Y:S02]  /*1b90*/  ULEA UR4, UR5, UR6, 0x3 ;  /* 0x0000000605047291 */ /* 0x000fe4000f8e18ff */
[----:B------:R-:W-:Y:S02]  /*1ba0*/  USHF.L.U32 UR35, UR46, 0x6, URZ ;  /* 0x000000062e237899 */ /* 0x000fe400080006ff */
[----:B------:R-:W-:Y:S01]  /*1bb0*/  ULEA UR11, UR45, UR44, 0x6 ;  /* 0x0000002c2d0b7291 */ /* 0x000fe2000f8e30ff */
[----:B------:R-:W-:-:S04]  /*1bc0*/  UMOV UR13, URZ ;  /* 0x000000ff000d7c82 */ /* 0x000fc80008000000 */
[----:B------:R2:W3:Y:S01]  /*1bd0*/  SYNCS.PHASECHK.TRANS64.TRYWAIT P0, [UR4+0xd8], R0 ;  /* 0x0000d800ff0075a7 */ /* 0x0004e20008001104 */
[----:B------:R-:W-:Y:S06]  /*1be0*/  BRA.U !UP0, `(.L_x_26) ;  /* 0x0000000108bc7547 */ /* 0x000fec000b800000 */
[----:B------:R-:W-:Y:S01]  /*1bf0*/  UMOV UR7, URZ ;  /* 0x000000ff00077c82 */ /* 0x000fe20008000000 */
[----:B------:R-:W-:-:S05]  /*1c00*/  UMOV UR4, UR5 ;  /* 0x0000000500047c82 */ /* 0x000fca0008000000 */
.L_x_32:
[----:B------:R-:W-:Y:S01]  /*1c10*/  ULEA UR33, UR4, UR6, 0x3 ;  /* 0x0000000604217291 */ /* 0x000fe2000f8e18ff */
[----:B---3--:R-:W-:Y:S01]  /*1c20*/  @!P3 MOV R2, 0x2000 ;  /* 0x000020000002b802 */ /* 0x008fe20000000f00 */
[----:B-1-34-:R-:W-:Y:S10]  /*1c30*/  @P0 BRA `(.L_x_27) ;  /* 0x00000000000c0947 */ /* 0x01aff40003800000 */
[----:B------:R-:W-:-:S04]  /*1c40*/  SHF.L.U32 R3, R12, 0x1f, RZ ;  /* 0x0000001f0c037819 */ /* 0x000fc800000006ff */
[----:B------:R-:W3:Y:S02]  /*1c50*/  SYNCS.PHASECHK.TRANS64.TRYWAIT P0, [UR33+0xd8], R3 ;  /* 0x0000d803ff0075a7 */ /* 0x000ee40008001121 */
[----:B---3--:R-:W-:Y:S05]  /*1c60*/  @!P0 BRA `(.L_x_28) ;  /* 0x0000005800e48947 */ /* 0x008fea0003800000 */
.L_x_27:
[----:B------:R3:W-:Y:S01]  /*1c70*/  @!P3 SYNCS.ARRIVE.TRANS64 RZ, [UR33], R2 ;  /* 0x00000002ffffb9a7 */ /* 0x0007e20008000021 */
[----:B------:R-:W-:-:S04]  /*1c80*/  ULOP3.LUT UR5, UR25, 0x2, URZ, 0xfc, !UPT ;  /* 0x0000000219057892 */ /* 0x000fc8000f8efcff */
[----:B------:R-:W-:-:S09]  /*1c90*/  UISETP.NE.AND UP0, UPT, UR5, 0x2, UPT ;  /* 0x000000020500788c */ /* 0x000fd2000bf05270 */
[----:B------:R-:W-:Y:S05]  /*1ca0*/  BRA.U UP0, `(.L_x_29) ;  /* 0x0000000100047547 */ /* 0x000fea000b800000 */
[----:B-1----:R-:W-:Y:S05]  /*1cb0*/  BPT.TRAP 0x1 ;  /* 0x000000040000795c */ /* 0x002fea0000300000 */
.L_x_29:
[----:B------:R-:W-:Y:S04]  /*1cc0*/  BSSY.RECONVERGENT B0, `(.L_x_30) ;  /* 0x0000003000007945 */ /* 0x000fe80003800200 */
[----:B------:R-:W-:Y:S05]  /*1cd0*/  @P2 BRA `(.L_x_31) ;  /* 0x0000000000042947 */ /* 0x000fea0003800000 */
[----:B-1----:R-:W-:Y:S05]  /*1ce0*/  BPT.TRAP 0x1 ;  /* 0x000000040000795c */ /* 0x002fea0000300000 */
.L_x_31:
[----:B-1----:R-:W-:Y:S05]  /*1cf0*/  BSYNC.RECONVERGENT B0 ;  /* 0x0000000000007941 */ /* 0x002fea0003800200 */
.L_x_30:
[----:B------:R-:W-:Y:S02]  /*1d00*/  UIADD3 UR5, UPT, UPT, UR4, 0x1, URZ ;  /* 0x0000000104057890 */ /* 0x000fe4000fffe0ff */
[----:B------:R-:W-:Y:S02]  /*1d10*/  USHF.L.U32 UR34, UR7, 0x6, URZ ;  /* 0x0000000607227899 */ /* 0x000fe400080006ff */
[----:B------:R-:W-:Y:S02]  /*1d20*/  UISETP.NE.AND UP0, UPT, UR5, 0x1b, UPT ;  /* 0x0000001b0500788c */ /* 0x000fe4000bf05270 */
[----:B------:R-:W-:Y:S02]  /*1d30*/  USHF.L.U32 UR32, UR4, 0xc, URZ ;  /* 0x0000000c04207899 */ /* 0x000fe400080006ff */
[----:B------:R-:W-:Y:S02]  /*1d40*/  USEL UR9, URZ, 0x1, UP0 ;  /* 0x00000001ff097887 */ /* 0x000fe40008000000 */
[----:B------:R-:W-:-:S02]  /*1d50*/  USEL UR5, UR5, URZ, UP0 ;  /* 0x000000ff05057287 */ /* 0x000fc40008000000 */
[----:B------:R-:W-:Y:S02]  /*1d60*/  UIADD3 UR14, UP0, UPT, UR28, 0x180, URZ ;  /* 0x000001801c0e7890 */ /* 0x000fe4000ff1e0ff */
[----:B------:R-:W-:Y:S01]  /*1d70*/  ULEA UR8, UR5, UR6, 0x3 ;  /* 0x0000000605087291 */ /* 0x000fe2000f8e18ff */
[----:B------:R-:W-:Y:S01]  /*1d80*/  LOP3.LUT R12, R12, UR9, RZ, 0x3c, !PT ;  /* 0x000000090c0c7c12 */ /* 0x000fe2000f8e3cff */
[----:B------:R-:W-:Y:S02]  /*1d90*/  UIADD3 UR7, UPT, UPT, UR7, 0x1, URZ ;  /* 0x0000000107077890 */ /* 0x000fe4000fffe0ff */
[----:B------:R-:W-:Y:S01]  /*1da0*/  UIADD3 UR16, UP1, UPT, UR28, 0x80, URZ ;  /* 0x000000801c107890 */ /* 0x000fe2000ff3e0ff */
[----:B--2---:R-:W-:Y:S01]  /*1db0*/  SHF.L.U32 R0, R12, 0x1f, RZ ;  /* 0x0000001f0c007819 */ /* 0x004fe200000006ff */
[----:B------:R-:W-:Y:S02]  /*1dc0*/  UIADD3.X UR15, UPT, UPT, URZ, UR29, URZ, UP0, !UPT ;  /* 0x0000001dff0f7290 */ /* 0x000fe400087fe4ff */
[----:B------:R-:W-:Y:S01]  /*1dd0*/  UISETP.NE.AND UP0, UPT, UR7, UR21, UPT ;  /* 0x000000150700728c */ /* 0x000fe2000bf05270 */
[----:B------:R4:W1:Y:S01]  /*1de0*/  SYNCS.PHASECHK.TRANS64.TRYWAIT P0, [UR8+0xd8], R0 ;  /* 0x0000d800ff0075a7 */ /* 0x0008620008001108 */
[----:B------:R-:W-:-:S02]  /*1df0*/  ULOP3.LUT UR8, UR32, UR24, URZ, 0xfc, !UPT ;  /* 0x0000001820087292 */ /* 0x000fc4000f8efcff */
[----:B------:R-:W-:Y:S02]  /*1e00*/  UIADD3.X UR17, UPT, UPT, URZ, UR29, URZ, UP1, !UPT ;  /* 0x0000001dff117290 */ /* 0x000fe40008ffe4ff */
[----:B------:R-:W-:Y:S02]  /*1e10*/  UIADD3 UR32, UPT, UPT, UR6, 0x2600, UR32 ;  /* 0x0000260006207890 */ /* 0x000fe4000fffe020 */
[----:B------:R-:W-:Y:S01]  /*1e20*/  UIADD3 UR8, UPT, UPT, UR6, 0x1d600, UR8 ;  /* 0x0001d60006087890 */ /* 0x000fe2000fffe008 */
[----:B------:R-:W-:Y:S01]  /*1e30*/  UMOV UR18, 0x0 ;  /* 0x0000000000127882 */ /* 0x000fe20000000000 */
[----:B------:R-:W-:Y:S01]  /*1e40*/  UMOV UR19, 0x10000000 ;  /* 0x1000000000137882 */ /* 0x000fe20000000000 */
[----:B------:R-:W-:Y:S01]  /*1e50*/  UMOV UR4, 0x30000 ;  /* 0x0003000000047882 */ /* 0x000fe20000000000 */
[----:B------:R-:W-:Y:S01]  /*1e60*/  UMOV UR12, UR36 ;  /* 0x00000024000c7c82 */ /* 0x000fe20008000000 */
[----:B------:R-:W-:Y:S01]  /*1e70*/  UMOV UR9, UR33 ;  /* 0x0000002100097c82 */ /* 0x000fe20008000000 */
[----:B------:R-:W-:Y:S01]  /*1e80*/  UMOV UR10, UR34 ;  /* 0x00000022000a7c82 */ /* 0x000fe20008000000 */
[----:B------:R-:W-:Y:S01]  /*1e90*/  UTMALDG.3D [UR32], [UR16], desc[UR18] ;  /* 0x00001220100075b4 */ /* 0x000fe20008011000 */
[----:B------:R-:W-:Y:S01]  /*1ea0*/  UMOV UR13, UR21 ;  /* 0x00000015000d7c82 */ /* 0x000fe20008000000 */
[----:B------:R2:W-:Y:S02]  /*1eb0*/  UTMALDG.3D.MULTICAST [UR8], [UR14], UR4, desc[UR18] ;  /* 0x000012080e0073b4 */ /* 0x0005e40008011804 */
[----:B--2---:R-:W-:Y:S01]  /*1ec0*/  UMOV UR4, UR5 ;  /* 0x0000000500047c82 */ /* 0x004fe20008000000 */
[----:B------:R-:W-:Y:S05]  /*1ed0*/  BRA.U UP0, `(.L_x_32) ;  /* 0xfffffffd004c7547 */ /* 0x000fea000b83ffff */
.L_x_26:
[----:B------:R-:W-:Y:S01]  /*1ee0*/  ULEA UR4, UR5, UR6, 0x3 ;  /* 0x0000000605047291 */ /* 0x000fe2000f8e18ff */
[----:B--2-4-:R-:W-:Y:S01]  /*1ef0*/  SHF.L.U32 R0, R12, 0x1f, RZ ;  /* 0x0000001f0c007819 */ /* 0x014fe200000006ff */
[----:B------:R-:W-:Y:S01]  /*1f00*/  @!P1 SYNCS.ARRIVE.TRANS64.A1T0 RZ, [UR6+0x1c8], RZ ;  /* 0x0001c8ffffff99a7 */ /* 0x000fe20008100006 */
[----:B------:R-:W-:-:S06]  /*1f10*/  UISETP.GT.AND UP0, UPT, UR41, UR40, UPT ;  /* 0x000000282900728c */ /* 0x000fcc000bf04270 */
[----:B-1-3--:R1:W2:Y:S03]  /*1f20*/  SYNCS.PHASECHK.TRANS64.TRYWAIT P0, [UR4+0xd8], R0 ;  /* 0x0000d800ff0075a7 */ /* 0x00a2a60008001104 */
[----:B------:R-:W-:Y:S05]  /*1f30*/  BRA.U !UP0, `(.L_x_33) ;  /* 0x0000000108c07547 */ /* 0x000fea000b800000 */
[----:B------:R-:W-:Y:S01]  /*1f40*/  UIADD3 UR26, UPT, UPT, UR43, UR13, URZ ;  /* 0x0000000d2b1a7290 */ /* 0x000fe2000fffe0ff */
[----:B------:R-:W-:-:S11]  /*1f50*/  UMOV UR4, UR5 ;  /* 0x0000000500047c82 */ /* 0x000fd60008000000 */
.L_x_39:
[----:B------:R-:W-:Y:S01]  /*1f60*/  ULEA UR17, UR4, UR6, 0x3 ;  /* 0x0000000604117291 */ /* 0x000fe2000f8e18ff */
[----:B--2---:R-:W-:Y:S01]  /*1f70*/  @!P3 MOV R2, 0x2000 ;  /* 0x000020000002b802 */ /* 0x004fe20000000f00 */
[----:B--234-:R-:W-:Y:S10]  /*1f80*/  @P0 BRA `(.L_x_34) ;  /* 0x00000000000c0947 */ /* 0x01cff40003800000 */
[----:B------:R-:W-:-:S04]  /*1f90*/  SHF.L.U32 R3, R12, 0x1f, RZ ;  /* 0x0000001f0c037819 */ /* 0x000fc800000006ff */
[----:B------:R-:W2:Y:S02]  /*1fa0*/  SYNCS.PHASECHK.TRANS64.TRYWAIT P0, [UR17+0xd8], R3 ;  /* 0x0000d803ff0075a7 */ /* 0x000ea40008001111 */
[----:B--2---:R-:W-:Y:S05]  /*1fb0*/  @!P0 BRA `(.L_x_35) ;  /* 0x0000005800288947 */ /* 0x004fea0003800000 */
.L_x_34:
[----:B------:R2:W-:Y:S01]  /*1fc0*/  @!P3 SYNCS.ARRIVE.TRANS64 RZ, [UR17], R2 ;  /* 0x00000002ffffb9a7 */ /* 0x0005e20008000011 */
[----:B------:R-:W-:-:S04]  /*1fd0*/  ULOP3.LUT UR5, UR25, 0x2, URZ, 0xfc, !UPT ;  /* 0x0000000219057892 */ /* 0x000fc8000f8efcff */
[----:B------:R-:W-:-:S09]  /*1fe0*/  UISETP.NE.AND UP0, UPT, UR5, 0x2, UPT ;  /* 0x000000020500788c */ /* 0x000fd2000bf05270 */
[----:B------:R-:W-:Y:S05]  /*1ff0*/  BRA.U UP0, `(.L_x_36) ;  /* 0x0000000100047547 */ /* 0x000fea000b800000 */
[----:B------:R-:W-:Y:S05]  /*2000*/  BPT.TRAP 0x1 ;  /* 0x000000040000795c */ /* 0x000fea0000300000 */
.L_x_36:
[----:B------:R-:W-:Y:S04]  /*2010*/  BSSY.RECONVERGENT B0, `(.L_x_37) ;  /* 0x0000003000007945 */ /* 0x000fe80003800200 */
[----:B------:R-:W-:Y:S05]  /*2020*/  @P2 BRA `(.L_x_38) ;  /* 0x0000000000042947 */ /* 0x000fea0003800000 */
[----:B------:R-:W-:Y:S05]  /*2030*/  BPT.TRAP 0x1 ;  /* 0x000000040000795c */ /* 0x000fea0000300000 */
.L_x_38:
[----:B------:R-:W-:Y:S05]  /*2040*/  BSYNC.RECONVERGENT B0 ;  /* 0x0000000000007941 */ /* 0x000fea0003800200 */
.L_x_37:
[----:B------:R-:W-:Y:S02]  /*2050*/  UIADD3 UR5, UPT, UPT, UR4, 0x1, URZ ;  /* 0x0000000104057890 */ /* 0x000fe4000fffe0ff */
[----:B------:R-:W-:Y:S02]  /*2060*/  USHF.L.U32 UR18, UR13, 0x6, URZ ;  /* 0x000000060d127899 */ /* 0x000fe400080006ff */
[----:B------:R-:W-:Y:S02]  /*2070*/  UISETP.NE.AND UP0, UPT, UR5, 0x1b, UPT ;  /* 0x0000001b0500788c */ /* 0x000fe4000bf05270 */
[----:B------:R-:W-:Y:S02]  /*2080*/  USHF.L.U32 UR16, UR4, 0xc, URZ ;  /* 0x0000000c04107899 */ /* 0x000fe400080006ff */
[----:B------:R-:W-:Y:S02]  /*2090*/  USEL UR8, URZ, 0x1, UP0 ;  /* 0x00000001ff087887 */ /* 0x000fe40008000000 */
[----:B------:R-:W-:-:S02]  /*20a0*/  USEL UR5, UR5, URZ, UP0 ;  /* 0x000000ff05057287 */ /* 0x000fc40008000000 */
[----:B------:R-:W-:Y:S02]  /*20b0*/  UIADD3 UR22, UP0, UPT, UR28, 0x180, URZ ;  /* 0x000001801c167890 */ /* 0x000fe4000ff1e0ff */
[----:B------:R-:W-:Y:S01]  /*20c0*/  UIADD3 UR13, UPT, UPT, UR13, 0x1, URZ ;  /* 0x000000010d0d7890 */ /* 0x000fe2000fffe0ff */
[----:B------:R-:W-:Y:S01]  /*20d0*/  LOP3.LUT R12, R12, UR8, RZ, 0x3c, !PT ;  /* 0x000000080c0c7c12 */ /* 0x000fe2000f8e3cff */
[----:B------:R-:W-:Y:S02]  /*20e0*/  UIADD3 UR14, UP1, UPT, UR28, 0x80, URZ ;  /* 0x000000801c0e7890 */ /* 0x000fe4000ff3e0ff */
[----:B------:R-:W-:Y:S01]  /*20f0*/  UIADD3.X UR23, UPT, UPT, URZ, UR29, URZ, UP0, !UPT ;  /* 0x0000001dff177290 */ /* 0x000fe200087fe4ff */
[----:B-1----:R-:W-:Y:S01]  /*2100*/  SHF.L.U32 R0, R12, 0x1f, RZ ;  /* 0x0000001f0c007819 */ /* 0x002fe200000006ff */
[----:B------:R-:W-:Y:S02]  /*2110*/  ULOP3.LUT UR8, UR16, UR24, URZ, 0xfc, !UPT ;  /* 0x0000001810087292 */ /* 0x000fe4000f8efcff */
[----:B------:R-:W-:-:S02]  /*2120*/  UISETP.NE.AND UP0, UPT, UR13, UR26, UPT ;  /* 0x0000001a0d00728c */ /* 0x000fc4000bf05270 */
[----:B------:R-:W-:Y:S02]  /*2130*/  ULEA UR7, UR5, UR6, 0x3 ;  /* 0x0000000605077291 */ /* 0x000fe4000f8e18ff */
[----:B------:R-:W-:Y:S02]  /*2140*/  UIADD3 UR16, UPT, UPT, UR6, 0x2600, UR16 ;  /* 0x0000260006107890 */ /* 0x000fe4000fffe010 */
[----:B------:R-:W-:Y:S02]  /*2150*/  UIADD3.X UR15, UPT, UPT, URZ, UR29, URZ, UP1, !UPT ;  /* 0x0000001dff0f7290 */ /* 0x000fe40008ffe4ff */
[----:B------:R-:W-:Y:S01]  /*2160*/  UIADD3 UR8, UPT, UPT, UR6, 0x1d600, UR8 ;  /* 0x0001d60006087890 */ /* 0x000fe2000fffe008 */
[----:B------:R-:W-:Y:S01]  /*2170*/  UMOV UR30, 0x0 ;  /* 0x00000000001e7882 */ /* 0x000fe20000000000 */
[----:B------:R-:W-:Y:S01]  /*2180*/  UMOV UR31, 0x10000000 ;  /* 0x10000000001f7882 */ /* 0x000fe20000000000 */
[----:B------:R-:W-:Y:S01]  /*2190*/  UMOV UR19, UR35 ;  /* 0x0000002300137c82 */ /* 0x000fe20008000000 */
[----:B------:R-:W-:Y:S01]  /*21a0*/  UMOV UR20, UR36 ;  /* 0x0000002400147c82 */ /* 0x000fe20008000000 */
[----:B------:R3:W4:Y:S01]  /*21b0*/  SYNCS.PHASECHK.TRANS64.TRYWAIT P0, [UR7+0xd8], R0 ;  /* 0x0000d800ff0075a7 */ /* 0x0007220008001107 */
[----:B------:R-:W-:Y:S01]  /*21c0*/  UMOV UR4, 0x30000 ;  /* 0x0003000000047882 */ /* 0x000fe20000000000 */
[----:B------:R-:W-:Y:S01]  /*21d0*/  UMOV UR12, UR36 ;  /* 0x00000024000c7c82 */ /* 0x000fe20008000000 */
[----:B------:R-:W-:Y:S01]  /*21e0*/  UMOV UR9, UR17 ;  /* 0x0000001100097c82 */ /* 0x000fe20008000000 */
[----:B------:R-:W-:Y:S01]  /*21f0*/  UMOV UR10, UR18 ;  /* 0x00000012000a7c82 */ /* 0x000fe20008000000 */
[----:B------:R-:W-:Y:S01]  /*2200*/  UTMALDG.3D [UR16], [UR14], desc[UR30] ;  /* 0x00001e100e0075b4 */ /* 0x000fe20008011000 */
[----:B------:R1:W-:Y:S02]  /*2210*/  UTMALDG.3D.MULTICAST [UR8], [UR22], UR4, desc[UR30] ;  /* 0x00001e08160073b4 */ /* 0x0003e40008011804 */
[----:B-1----:R-:W-:Y:S01]  /*2220*/  UMOV UR4, UR5 ;  /* 0x0000000500047c82 */ /* 0x002fe20008000000 */
[----:B------:R-:W-:Y:S05]  /*2230*/  BRA.U UP0, `(.L_x_39) ;  /* 0xfffffffd00487547 */ /* 0x000fea000b83ffff */
.L_x_33:
[C---:B------:R-:W-:Y:S01]  /*2240*/  LEA R3, R11.reuse, UR6, 0x3 ;  /* 0x000000060b037c11 */ /* 0x040fe2000f8e18ff */
[----:B------:R-:W-:Y:S01]  /*2250*/  NOP ;  /* 0x0000000000007918 */ /* 0x000fe20000000000 */
[----:B-1-3--:R-:W-:Y:S02]  /*2260*/  SHF.L.U32 R0, R10, 0x1f, RZ ;  /* 0x0000001f0a007819 */ /* 0x00afe400000006ff */
[----:B------:R-:W-:Y:S02]  /*2270*/  LEA R4, R11, UR6, 0x4 ;  /* 0x000000060b047c11 */ /* 0x000fe4000f8e20ff */
[----:B--2-4-:R-:W1:Y:S02]  /*2280*/  SYNCS.PHASECHK.TRANS64.TRYWAIT P0, [R3+URZ+0x1d0], R0 ;  /* 0x0001d000030075a7 */ /* 0x014e6400080011ff */
[----:B-1----:R-:W-:Y:S05]  /*2290*/  @!P0 BRA `(.L_x_40) ;  /* 0x0000005400888947 */ /* 0x002fea0003800000 */
.L_x_129:
[----:B------:R-:W2:Y:S01]  /*22a0*/  LDS.128 R4, [R4+0x260] ;  /* 0x0002600004047984 */ /* 0x000ea20000000c00 */
[----:B------:R-:W-:Y:S01]  /*22b0*/  UISETP.GE.AND UP0, UPT, UR42, 0x1, UPT ;  /* 0x000000012a00788c */ /* 0x000fe2000bf06270 */
[----:B------:R-:W-:Y:S01]  /*22c0*/  @!PT LDS RZ, [RZ] ;  /* 0x00000000fffff984 */ /* 0x000fe20000000800 */
[----:B------:R-:W-:Y:S01]  /*22d0*/  @!PT LDS RZ, [RZ] ;  /* 0x00000000fffff984 */ /* 0x000fe20000000800 */
[----:B------:R-:W-:Y:S01]  /*22e0*/  @!PT LDS RZ, [RZ] ;  /* 0x00000000fffff984 */ /* 0x000fe20000000800 */
[----:B------:R-:W-:Y:S01]  /*22f0*/  @!PT LDS RZ, [RZ] ;  /* 0x00000000fffff984 */ /* 0x000fe20000000800 */
[----:B------:R3:W-:Y:S06]  /*2300*/  MEMBAR.ALL.CTA ;  /* 0x0000000000007992 */ /* 0x0007ec0000008000 */
[----:B---3--:R-:W3:Y:S01]  /*2310*/  FENCE.VIEW.ASYNC.S ;  /* 0x00000000000073c6 */ /* 0x008ee20000000000 */
[----:B--2---:R-:W-:-:S13]  /*2320*/  LOP3.LUT P0, RZ, R6, 0x1, RZ, 0xc0, !PT ;  /* 0x0000000106ff7812 */ /* 0x004fda000780c0ff */
[----:B---3--:R-:W-:Y:S01]  /*2330*/  VOTEU.ANY UP1, P0 ;  /* 0x0000000000ff7886 */ /* 0x008fe20000020100 */
[----:B------:R-:W-:-:S13]  /*2340*/  PLOP3.LUT P0, PT, PT, PT, UP1, 0x80, 0x8 ;  /* 0x000000000008781c */ /* 0x000fda0003f0f018 */
[----:B-1----:R-:W-:Y:S02]  /*2350*/  @P0 LOP3.LUT R0, R5, 0xffff, RZ, 0xc0, !PT ;  /* 0x0000ffff05000812 */ /* 0x002fe400078ec0ff */
[----:B------:R-:W-:Y:S02]  /*2360*/  @P0 MOV R2, R4 ;  /* 0x0000000400020202 */ /* 0x000fe40000000f00 */
[----:B------:R-:W-:Y:S01]  /*2370*/  @P0 R2UR UR7, R0 ;  /* 0x00000000000702ca */ /* 0x000fe200000e0000 */
[----:B------:R-:W-:Y:S01]  /*2380*/  VIADD R0, R3, 0x1e0 ;  /* 0x000001e003007836 */ /* 0x000fe20000000000 */
[----:B------:R-:W-:Y:S02]  /*2390*/  @P0 SHF.R.U32.HI R4, RZ, 0x10, R5 ;  /* 0x00000010ff040819 */ /* 0x000fe40000011605 */
[----:B------:R-:W-:Y:S02]  /*23a0*/  @P0 R2UR UR8, R2 ;  /* 0x00000000020802ca */ /* 0x000fe400000e0000 */
[----:B------:R-:W-:-:S02]  /*23b0*/  PRMT R0, RZ, 0x654, R0 ;  /* 0x00000654ff007816 */ /* 0x000fc40000000000 */
[----:B------:R-:W-:Y:S02]  /*23c0*/  @P0 R2UR UR4, R4 ;  /* 0x00000000040402ca */ /* 0x000fe400000e0000 */
[----:B------:R1:W-:Y:S03]  /*23d0*/  SYNCS.ARRIVE.TRANS64.RED.A1T0 RZ, [R0+URZ], RZ ;  /* 0x000000ff00ff79a7 */ /* 0x0003e600081004ff */
[----:B------:R-:W-:-:S04]  /*23e0*/  @UP1 UMOV UR27, UR7 ;  /* 0x00000007001b1c82 */ /* 0x000fc80008000000 */
[----:B------:R-:W-:-:S04]  /*23f0*/  @UP1 UMOV UR37, UR8 ;  /* 0x0000000800251c82 */ /* 0x000fc80008000000 */
[----:B------:R-:W-:Y:S01]  /*2400*/  @UP1 UMOV UR36, UR4 ;  /* 0x0000000400241c82 */ /* 0x000fe20008000000 */
[----:B------:R-:W-:Y:S05]  /*2410*/  BRA.U !UP0, `(.L_x_41) ;  /* 0x0000000108d47547 */ /* 0x000fea000b800000 */
[----:B------:R-:W2:Y:S01]  /*2420*/  LDCU.128 UR12, c[0x0][0xb10] ;  /* 0x00016200ff0c77ac */ /* 0x000ea20008000c00 */
[----:B------:R-:W3:Y:S01]  /*2430*/  LDCU UR26, c[0x0][0xb20] ;  /* 0x00016400ff1a77ac */ /* 0x000ee20008000800 */
[----:B------:R-:W4:Y:S01]  /*2440*/  LDCU UR20, c[0x0][0xb0c] ;  /* 0x00016180ff1477ac */ /* 0x000f220008000800 */
[----:B------:R-:W1:Y:S01]  /*2450*/  LDCU.64 UR10, c[0x0][0xb28] ;  /* 0x00016500ff0a77ac */ /* 0x000e620008000a00 */
[----:B------:R-:W-:Y:S02]  /*2460*/  UISETP.NE.AND UP3, UPT, UR42, 0x1, UPT ;  /* 0x000000012a00788c */ /* 0x000fe4000bf65270 */
[----:B--2---:R-:W-:Y:S02]  /*2470*/  UIMAD.WIDE.U32 UR16, UR38, UR15, URZ ;  /* 0x0000000f261072a5 */ /* 0x004fe4000f8e00ff */
[----:B------:R-:W-:Y:S02]  /*2480*/  UIMAD.WIDE.U32 UR8, UR39, UR12, URZ ;  /* 0x0000000c270872a5 */ /* 0x000fe4000f8e00ff */
[----:B------:R-:W-:-:S02]  /*2490*/  UISETP.NE.AND UP0, UPT, UR14, 0x1, UPT ;  /* 0x000000010e00788c */ /* 0x000fc4000bf05270 */
[----:B------:R-:W-:Y:S01]  /*24a0*/  UIMAD.WIDE.U32 UR22, UR27, UR15, URZ ;  /* 0x0000000f1b1672a5 */ /* 0x000fe2000f8e00ff */
[----:B------:R-:W-:Y:S02]  /*24b0*/  UMOV UR16, UR17 ;  /* 0x0000001100107c82 */ /* 0x000fe40008000000 */
[----:B------:R-:W-:Y:S01]  /*24c0*/  UMOV UR8, UR9 ;  /* 0x0000000900087c82 */ /* 0x000fe20008000000 */
[----:B---3--:R-:W-:Y:S02]  /*24d0*/  USHF.R.U32.HI UR16, URZ, UR26, UR16 ;  /* 0x0000001aff107299 */ /* 0x008fe40008011610 */
[----:B----4-:R-:W-:Y:S02]  /*24e0*/  UISETP.NE.AND UP2, UPT, UR20, 0x1, UPT ;  /* 0x000000011400788c */ /* 0x010fe4000bf45270 */
[----:B------:R-:W-:Y:S02]  /*24f0*/  USHF.R.U32.HI UR8, URZ, UR13, UR8 ;  /* 0x0000000dff087299 */ /* 0x000fe40008011608 */
[----:B------:R-:W-:-:S02]  /*2500*/  USEL UR7, UR38, UR16, !UP0 ;  /* 0x0000001026077287 */ /* 0x000fc4000c000000 */
[----:B------:R-:W-:Y:S02]  /*2510*/  USEL UR8, UR39, UR8, !UP2 ;  /* 0x0000000827087287 */ /* 0x000fe4000d000000 */
[----:B-1----:R-:W-:Y:S01]  /*2520*/  UIMAD.WIDE.U32 UR16, UR7, UR10, URZ ;  /* 0x0000000a071072a5 */ /* 0x002fe2000f8e00ff */
[----:B------:R-:W-:Y:S01]  /*2530*/  UMOV UR4, UR23 ;  /* 0x0000001700047c82 */ /* 0x000fe20008000000 */
[----:B------:R-:W-:Y:S02]  /*2540*/  UIMAD.WIDE.U32 UR18, UR37, UR12, URZ ;  /* 0x0000000c251272a5 */ /* 0x000fe4000f8e00ff */
[----:B------:R-:W-:-:S03]  /*2550*/  UIMAD.WIDE.U32 UR22, UR8, UR10, URZ ;  /* 0x0000000a081672a5 */ /* 0x000fc6000f8e00ff */
[----:B------:R-:W-:Y:S01]  /*2560*/  UMOV UR16, UR17 ;  /* 0x0000001100107c82 */ /* 0x000fe20008000000 */
[----:B------:R-:W-:Y:S02]  /*2570*/  USHF.R.U32.HI UR4, URZ, UR26, UR4 ;  /* 0x0000001aff047299 */ /* 0x000fe40008011604 */
[----:B------:R-:W-:Y:S01]  /*2580*/  @UP3 USHF.R.U32.HI UR7, URZ, UR11, UR16 ;  /* 0x0000000bff073299 */ /* 0x000fe20008011610 */
[----:B------:R-:W-:Y:S01]  /*2590*/  UMOV UR18, UR19 ;  /* 0x0000001300127c82 */ /* 0x000fe20008000000 */
[----:B------:R-:W-:Y:S01]  /*25a0*/  UMOV UR22, UR23 ;  /* 0x0000001700167c82 */ /* 0x000fe20008000000 */
[----:B------:R-:W-:Y:S02]  /*25b0*/  USHF.R.U32.HI UR13, URZ, UR13, UR18 ;  /* 0x0000000dff0d7299 */ /* 0x000fe40008011612 */
[----:B------:R-:W-:Y:S02]  /*25c0*/  USEL UR4, UR27, UR4, !UP0 ;  /* 0x000000041b047287 */ /* 0x000fe4000c000000 */
[----:B------:R-:W-:-:S02]  /*25d0*/  @UP3 USHF.R.U32.HI UR8, URZ, UR11, UR22 ;  /* 0x0000000bff083299 */ /* 0x000fc40008011616 */
[----:B------:R-:W-:Y:S02]  /*25e0*/  UIMAD UR9, UR42, UR7, URZ ;  /* 0x000000072a0972a4 */ /* 0x000fe4000f8e02ff */
[----:B------:R-:W-:Y:S02]  /*25f0*/  USEL UR7, UR37, UR13, !UP2 ;  /* 0x0000000d25077287 */ /* 0x000fe4000d000000 */
[----:B------:R-:W-:Y:S02]  /*2600*/  UIMAD UR12, UR42, UR8, URZ ;  /* 0x000000082a0c72a4 */ /* 0x000fe4000f8e02ff */
[----:B------:R-:W-:Y:S02]  /*2610*/  UISETP.GE.AND UP0, UPT, UR4, UR9, UPT ;  /* 0x000000090400728c */ /* 0x000fe4000bf06270 */
[----:B------:R-:W-:Y:S02]  /*2620*/  UIMAD.WIDE.U32 UR16, UR4, UR10, URZ ;  /* 0x0000000a041072a5 */ /* 0x000fe4000f8e00ff */
[----:B------:R-:W-:-:S02]  /*2630*/  UISETP.GE.OR UP0, UPT, UR7, UR12, UP0 ;  /* 0x0000000c0700728c */ /* 0x000fc40008706670 */
[----:B------:R-:W-:Y:S02]  /*2640*/  UIMAD.WIDE.U32 UR12, UR7, UR10, URZ ;  /* 0x0000000a070c72a5 */ /* 0x000fe4000f8e00ff */
[----:B------:R-:W-:Y:S01]  /*2650*/  UIADD3 UR15, UPT, UPT, -UR4, URZ, URZ ;  /* 0x000000ff040f7290 */ /* 0x000fe2000fffe1ff */
[----:B------:R-:W-:Y:S01]  /*2660*/  UMOV UR10, UR17 ;  /* 0x00000011000a7c82 */ /* 0x000fe20008000000 */
[----:B------:R-:W-:Y:S02]  /*2670*/  UIADD3 UR12, UPT, UPT, -UR7, URZ, URZ ;  /* 0x000000ff070c7290 */ /* 0x000fe4000fffe1ff */
[----:B------:R-:W-:-:S03]  /*2680*/  USHF.R.U32.HI UR10, URZ, UR11, UR10 ;  /* 0x0000000bff0a7299 */ /* 0x000fc6000801160a */
[----:B------:R-:W-:Y:S01]  /*2690*/  @!UP0 UMOV UR9, UR13 ;  /* 0x0000000d00098c82 */ /* 0x000fe20008000000 */
[----:B------:R-:W-:Y:S02]  /*26a0*/  UIMAD UR15, UR14, UR15, UR27 ;  /* 0x0000000f0e0f72a4 */ /* 0x000fe4000f8e021b */
[----:B------:R-:W-:Y:S02]  /*26b0*/  USEL UR10, UR4, UR10, !UP3 ;  /* 0x0000000a040a7287 */ /* 0x000fe4000d800000 */
[----:B------:R-:W-:Y:S02]  /*26c0*/  @!UP0 USHF.R.U32.HI UR9, URZ, UR11, UR9 ;  /* 0x0000000bff098299 */ /* 0x000fe40008011609 */
[----:B------:R-:W-:Y:S02]  /*26d0*/  UIADD3 UR11, UPT, UPT, -UR10, URZ, URZ ;  /* 0x000000ff0a0b7290 */ /* 0x000fe4000fffe1ff */
[----:B------:R-:W-:Y:S02]  /*26e0*/  @!UP0 USEL UR9, UR7, UR9, !UP3 ;  /* 0x0000000907098287 */ /* 0x000fe4000d800000 */
[----:B------:R-:W-:-:S02]  /*26f0*/  UIMAD UR11, UR42, UR11, UR4 ;  /* 0x0000000b2a0b72a4 */ /* 0x000fc4000f8e0204 */
[----:B------:R-:W-:Y:S02]  /*2700*/  @!UP0 UIADD3 UR10, UPT, UPT, UR10, -UR9, URZ ;  /* 0x800000090a0a8290 */ /* 0x000fe4000fffe0ff */
[----:B------:R-:W-:Y:S02]  /*2710*/  @!UP0 UIMAD UR9, UR11, UR8, UR9 ;  /* 0x000000080b0982a4 */ /* 0x000fe4000f8e0209 */
[----:B------:R-:W-:Y:S02]  /*2720*/  @!UP0 UIMAD UR4, UR42, UR10, UR7 ;  /* 0x0000000a2a0482a4 */ /* 0x000fe4000f8e0207 */
[----:B------:R-:W-:Y:S02]  /*2730*/  UIMAD UR8, UR20, UR12, UR37 ;  /* 0x0000000c140872a4 */ /* 0x000fe4000f8e0225 */
[----:B------:R-:W-:Y:S01]  /*2740*/  UIMAD UR27, UR4, UR14, UR15 ;  /* 0x0000000e041b72a4 */ /* 0x000fe2000f8e020f */
[----:B------:R-:W-:Y:S02]  /*2750*/  @!UP0 UMOV UR7, UR9 ;  /* 0x0000000900078c82 */ /* 0x000fe40008000000 */
[----:B------:R-:W-:-:S12]  /*2760*/  UIMAD UR37, UR7, UR20, UR8 ;  /* 0x00000014072572a4 */ /* 0x000fd8000f8e0208 */
.L_x_41:
[----:B------:R-:W2:Y:S02]  /*2770*/  LDCU UR4, c[0x0][0xb30] ;  /* 0x00016600ff0477ac */ /* 0x000ea40008000800 */
[----:B--2---:R-:W-:-:S09]  /*2780*/  UISETP.NE.AND UP0, UPT, UR4, 0x1, UPT ;  /* 0x000000010400788c */ /* 0x004fd2000bf05270 */
[----:B------:R-:W-:Y:S05]  /*2790*/  BRA.U UP0, `(.L_x_42) ;  /* 0x0000000100447547 */ /* 0x000fea000b800000 */
[----:B------:R-:W2:Y:S01]  /*27a0*/  LDCU.128 UR12, c[0x0][0xb10] ;  /* 0x00016200ff0c77ac */ /* 0x000ea20008000c00 */
[----:B------:R-:W3:Y:S01]  /*27b0*/  LDCU UR16, c[0x0][0xb0c] ;  /* 0x00016180ff1077ac */ /* 0x000ee20008000800 */
[----:B------:R-:W4:Y:S01]  /*27c0*/  LDCU UR17, c[0x0][0xb20] ;  /* 0x00016400ff1177ac */ /* 0x000f220008000800 */
[----:B--2---:R-:W-:Y:S02]  /*27d0*/  UIMAD.WIDE.U32 UR10, UR37, UR12, URZ ;  /* 0x0000000c250a72a5 */ /* 0x004fe4000f8e00ff */
[----:B------:R-:W-:Y:S02]  /*27e0*/  UIMAD.WIDE.U32 UR8, UR27, UR15, URZ ;  /* 0x0000000f1b0872a5 */ /* 0x000fe4000f8e00ff */
[----:B---3--:R-:W-:Y:S02]  /*27f0*/  UISETP.NE.AND UP2, UPT, UR16, 0x1, UPT ;  /* 0x000000011000788c */ /* 0x008fe4000bf45270 */
[----:B------:R-:W-:Y:S01]  /*2800*/  UISETP.NE.AND UP0, UPT, UR14, 0x1, UPT ;  /* 0x000000010e00788c */ /* 0x000fe2000bf05270 */
[----:B------:R-:W-:-:S02]  /*2810*/  UMOV UR7, UR11 ;  /* 0x0000000b00077c82 */ /* 0x000fc40008000000 */
[----:B------:R-:W-:Y:S01]  /*2820*/  UMOV UR4, UR9 ;  /* 0x0000000900047c82 */ /* 0x000fe20008000000 */
[----:B------:R-:W-:Y:S02]  /*2830*/  USHF.R.U32.HI UR7, URZ, UR13, UR7 ;  /* 0x0000000dff077299 */ /* 0x000fe40008011607 */
[----:B----4-:R-:W-:Y:S02]  /*2840*/  USHF.R.U32.HI UR4, URZ, UR17, UR4 ;  /* 0x00000011ff047299 */ /* 0x010fe40008011604 */
[----:B------:R-:W-:Y:S02]  /*2850*/  USEL UR7, UR37, UR7, !UP2 ;  /* 0x0000000725077287 */ /* 0x000fe4000d000000 */
[----:B------:R-:W-:-:S04]  /*2860*/  USEL UR4, UR27, UR4, !UP0 ;  /* 0x000000041b047287 */ /* 0x000fc8000c000000 */
[----:B------:R-:W-:Y:S02]  /*2870*/  UIADD3 UR8, UPT, UPT, UR7, -UR4, URZ ;  /* 0x8000000407087290 */ /* 0x000fe4000fffe0ff */
[----:B------:R-:W-:Y:S02]  /*2880*/  UIADD3 UR4, UPT, UPT, -UR7, UR4, URZ ;  /* 0x0000000407047290 */ /* 0x000fe4000fffe1ff */
[----:B------:R-:W-:Y:S02]  /*2890*/  UIMAD UR27, UR8, UR14, UR27 ;  /* 0x0000000e081b72a4 */ /* 0x000fe4000f8e021b */
[----:B------:R-:W-:-:S12]  /*28a0*/  UIMAD UR37, UR4, UR16, UR37 ;  /* 0x00000010042572a4 */ /* 0x000fd8000f8e0225 */
.L_x_42:
[----:B------:R-:W-:Y:S01]  /*28b0*/  VIADD R11, R11, 0x1 ;  /* 0x000000010b0b7836 */ /* 0x000fe20000000000 */
[----:B------:R-:W-:Y:S01]  /*28c0*/  PLOP3.LUT P1, PT, PT, PT, PT, 0x80, 0x8 ;  /* 0x000000000008781c */ /* 0x000fe20003f2f070 */
[----:B------:R-:W-:Y:S02]  /*28d0*/  UIADD3 UR46, UPT, UPT, UR37, UR60, URZ ;  /* 0x0000003c252e7290 */ /* 0x000fe4000fffe0ff */
[----:B------:R-:W-:Y:S01]  /*28e0*/  UIADD3 UR45, UPT, UPT, UR27, UR57, URZ ;  /* 0x000000391b2d7290 */ /* 0x000fe2000fffe0ff */
[----:B------:R-:W-:-:S04]  /*28f0*/  ISETP.NE.AND P0, PT, R11, 0x2, PT ;  /* 0x000000020b00780c */ /* 0x000fc80003f05270 */
[----:B-1----:R-:W-:Y:S02]  /*2900*/  SEL R0, RZ, 0x1, P0 ;  /* 0x00000001ff007807 */ /* 0x002fe40000000000 */
[----:B------:R-:W-:Y:S02]  /*2910*/  SEL R11, R11, RZ, P0 ;  /* 0x000000ff0b0b7207 */ /* 0x000fe40000000000 */
[----:B------:R-:W-:Y:S01]  /*2920*/  LOP3.LUT R10, R10, R0, RZ, 0x3c, !PT ;  /* 0x000000000a0a7212 */ /* 0x000fe200078e3cff */
[----:B------:R-:W-:Y:S06]  /*2930*/  BRA.U UP1, `(.L_x_43) ;  /* 0xfffffff101447547 */ /* 0x000fec000b83ffff */
[----:B------:R-:W-:Y:S01]  /*2940*/  UIADD3 UR7, UPT, UPT, UR6, 0xd8, URZ ;  /* 0x000000d806077890 */ /* 0x000fe2000fffe0ff */
[----:B------:R-:W-:-:S03]  /*2950*/  SHF.L.U32 R2, R12, 0x1f, RZ ;  /* 0x0000001f0c027819 */ /* 0x000fc600000006ff */
[----:B------:R-:W-:-:S09]  /*2960*/  ULEA UR4, UR5, UR7, 0x3 ;  /* 0x0000000705047291 */ /* 0x000fd2000f8e18ff */
[----:B------:R-:W1:Y:S02]  /*2970*/  SYNCS.PHASECHK.TRANS64.TRYWAIT P0, [UR4], R2 ;  /* 0x00000002ff0075a7 */ /* 0x000e640008001104 */
[----:B-1----:R-:W-:Y:S05]  /*2980*/  @!P0 BRA `(.L_x_44) ;  /* 0x0000004c00e08947 */ /* 0x002fea0003800000 */
.L_x_131:
[----:B------:R-:W-:-:S04]  /*2990*/  UIADD3 UR4, UPT, UPT, UR5, 0x1, URZ ;  /* 0x0000000105047890 */ /* 0x000fc8000fffe0ff */
[----:B------:R-:W-:-:S04]  /*29a0*/  UISETP.NE.AND UP0, UPT, UR4, 0x1b, UPT ;  /* 0x0000001b0400788c */ /* 0x000fc8000bf05270 */
[----:B------:R-:W-:Y:S02]  /*29b0*/  USEL UR6, URZ, 0x1, UP0 ;  /* 0x00000001ff067887 */ /* 0x000fe40008000000 */
[----:B------:R-:W-:-:S04]  /*29c0*/  USEL UR4, UR4, URZ, UP0 ;  /* 0x000000ff04047287 */ /* 0x000fc80008000000 */
[----:B------:R-:W-:Y:S01]  /*29d0*/  ULEA UR5, UR4, UR7, 0x3 ;  /* 0x0000000704057291 */ /* 0x000fe2000f8e18ff */
[----:B-1----:R-:W-:-:S04]  /*29e0*/  LOP3.LUT R2, R12, UR6, RZ, 0x3c, !PT ;  /* 0x000000060c027c12 */ /* 0x002fc8000f8e3cff */
[----:B------:R-:W-:-:S04]  /*29f0*/  SHF.L.U32 R3, R2, 0x1f, RZ ;  /* 0x0000001f02037819 */ /* 0x000fc800000006ff */
[----:B------:R-:W1:Y:S02]  /*2a00*/  SYNCS.PHASECHK.TRANS64.TRYWAIT P0, [UR5], R3 ;  /* 0x00000003ff0075a7 */ /* 0x000e640008001105 */
[----:B-1----:R-:W-:Y:S05]  /*2a10*/  @!P0 BRA `(.L_x_45) ;  /* 0x0000004c00d48947 */ /* 0x002fea0003800000 */
.L_x_133:
[----:B------:R-:W-:-:S04]  /*2a20*/  UIADD3 UR4, UPT, UPT, UR4, 0x1, URZ ;  /* 0x0000000104047890 */ /* 0x000fc8000fffe0ff */
[----:B------:R-:W-:-:S04]  /*2a30*/  UISETP.NE.AND UP0, UPT, UR4, 0x1b, UPT ;  /* 0x0000001b0400788c */ /* 0x000fc8000bf05270 */
[----:B------:R-:W-:Y:S02]  /*2a40*/  USEL UR6, URZ, 0x1, UP0 ;  /* 0x00000001ff067887 */ /* 0x000fe40008000000 */
[----:B------:R-:W-:-:S04]  /*2a50*/  USEL UR4, UR4, URZ, UP0 ;  /* 0x000000ff04047287 */ /* 0x000fc80008000000 */
[----:B------:R-:W-:Y:S01]  /*2a60*/  ULEA UR5, UR4, UR7, 0x3 ;  /* 0x0000000704057291 */ /* 0x000fe2000f8e18ff */
[----:B------:R-:W-:-:S04]  /*2a70*/  LOP3.LUT R2, R2, UR6, RZ, 0x3c, !PT ;  /* 0x0000000602027c12 */ /* 0x000fc8000f8e3cff */
[----:B-1----:R-:W-:-:S04]  /*2a80*/  SHF.L.U32 R3, R2, 0x1f, RZ ;  /* 0x0000001f02037819 */ /* 0x002fc800000006ff */
[----:B------:R-:W1:Y:S02]  /*2a90*/  SYNCS.PHASECHK.TRANS64.TRYWAIT P0, [UR5], R3 ;  /* 0x00000003ff0075a7 */ /* 0x000e640008001105 */
[----:B-1----:R-:W-:Y:S05]  /*2aa0*/  @!P0 BRA `(.L_x_46) ;  /* 0x0000004c00c88947 */ /* 0x002fea0003800000 */
.L_x_135:
        /* <DEDUP_REMOVED lines=9> */
.L_x_137:
        /* <DEDUP_REMOVED lines=9> */
.L_x_139:
        /* <DEDUP_REMOVED lines=9> */
.L_x_141:
        /* <DEDUP_REMOVED lines=9> */
.L_x_143:
        /* <DEDUP_REMOVED lines=9> */
.L_x_145:
        /* <DEDUP_REMOVED lines=9> */
.L_x_147:
        /* <DEDUP_REMOVED lines=9> */
.L_x_149:
        /* <DEDUP_REMOVED lines=9> */
.L_x_151:
        /* <DEDUP_REMOVED lines=9> */
.L_x_153:
        /* <DEDUP_REMOVED lines=9> */
.L_x_155:
        /* <DEDUP_REMOVED lines=9> */
.L_x_157:
        /* <DEDUP_REMOVED lines=9> */
.L_x_159:
        /* <DEDUP_REMOVED lines=9> */
.L_x_161:
        /* <DEDUP_REMOVED lines=9> */
.L_x_163:
        /* <DEDUP_REMOVED lines=9> */
.L_x_165:
        /* <DEDUP_REMOVED lines=9> */
.L_x_167:
        /* <DEDUP_REMOVED lines=9> */
.L_x_169:
        /* <DEDUP_REMOVED lines=9> */
.L_x_171:
        /* <DEDUP_REMOVED lines=9> */
.L_x_173:
        /* <DEDUP_REMOVED lines=9> */
.L_x_175:
        /* <DEDUP_REMOVED lines=9> */
.L_x_177:
        /* <DEDUP_REMOVED lines=9> */
.L_x_179:
        /* <DEDUP_REMOVED lines=9> */
.L_x_181:
[----:B------:R-:W-:-:S04]  /*37a0*/  UIADD3 UR4, UPT, UPT, UR4, 0x1, URZ ;  /* 0x0000000104047890 */ /* 0x000fc8000fffe0ff */
[----:B------:R-:W-:-:S04]  /*37b0*/  UISETP.NE.AND UP0, UPT, UR4, 0x1b, UPT ;  /* 0x0000001b0400788c */ /* 0x000fc8000bf05270 */
[----:B------:R-:W-:Y:S02]  /*37c0*/  USEL UR5, URZ, 0x1, UP0 ;  /* 0x00000001ff057887 */ /* 0x000fe40008000000 */
[----:B------:R-:W-:-:S04]  /*37d0*/  USEL UR4, UR4, URZ, UP0 ;  /* 0x000000ff04047287 */ /* 0x000fc80008000000 */
[----:B------:R-:W-:Y:S01]  /*37e0*/  ULEA UR4, UR4, UR7, 0x3 ;  /* 0x0000000704047291 */ /* 0x000fe2000f8e18ff */
[----:B------:R-:W-:-:S04]  /*37f0*/  LOP3.LUT R2, R2, UR5, RZ, 0x3c, !PT ;  /* 0x0000000502027c12 */ /* 0x000fc8000f8e3cff */
[----:B------:R-:W-:Y:S01]  /*3800*/  SHF.L.U32 R2, R2, 0x1f, RZ ;  /* 0x0000001f02027819 */ /* 0x000fe200000006ff */
[----:B-1----:R-:W-:-:S07]  /*3810*/  IMAD.U32 R0, RZ, RZ, UR4 ;  /* 0x00000004ff007e24 */ /* 0x002fce000f8e00ff */
.L_x_70:
[----:B-1----:R1:W2:Y:S02]  /*3820*/  SYNCS.PHASECHK.TRANS64.TRYWAIT P0, [R0+URZ], R2 ;  /* 0x00000002000075a7 */ /* 0x0022a400080011ff */
[----:B--2---:R-:W-:Y:S05]  /*3830*/  @!P0 NANOSLEEP.SYNCS 0x989680 ;  /* 0x009896800000895d */ /* 0x004fea0003900000 */
[----:B------:R-:W2:Y:S02]  /*3840*/  @!P0 SYNCS.PHASECHK.TRANS64 P0, [R0+URZ], R2 ;  /* 0x00000002000085a7 */ /* 0x000ea400080010ff */
[----:B--2---:R-:W-:Y:S05]  /*3850*/  @P0 EXIT ;  /* 0x000000000000094d */ /* 0x004fea0003800000 */
[----:B------:R-:W-:Y:S05]  /*3860*/  BRA `(.L_x_70) ;  /* 0xfffffffc00ec7947 */ /* 0x000fea000383ffff */
.L_x_23:
[----:B------:R-:W-:-:S04]  /*3870*/  UISETP.NE.AND UP0, UPT, UR48, URZ, UPT ;  /* 0x000000ff3000728c */ /* 0x000fc8000bf05270 */
[----:B------:R-:W-:-:S09]  /*3880*/  UISETP.NE.OR UP0, UPT, UR18, 0x1, UP0 ;  /* 0x000000011200788c */ /* 0x000fd20008705670 */
[----:B------:R-:W-:Y:S05]  /*3890*/  BRA.U UP0, `(.L_x_71) ;  /* 0x0000000500487547 */ /* 0x000fea000b800000 */
[----:B------:R-:W-:Y:S01]  /*38a0*/  ISETP.GE.U32.AND P2, PT, R0, 0x2, PT ;  /* 0x000000020000780c */ /* 0x000fe20003f46070 */
[----:B------:R-:W-:Y:S01]  /*38b0*/  IMAD.MOV.U32 R12, RZ, RZ, 0x1 ;  /* 0x00000001ff0c7424 */ /* 0x000fe200078e00ff */
[----:B------:R-:W-:Y:S02]  /*38c0*/  CS2R R10, SRZ ;  /* 0x00000000000a7805 */ /* 0x000fe4000001ff00 */
[----:B------:R-:W-:Y:S01]  /*38d0*/  CS2R R8, SRZ ;  /* 0x0000000000087805 */ /* 0x000fe2000001ff00 */
[----:B------:R-:W-:Y:S01]  /*38e0*/  UMOV UR6, 0x400 ;  /* 0x0000040000067882 */ /* 0x000fe20000000000 */
[----:B------:R-:W-:Y:S01]  /*38f0*/  UMOV UR5, URZ ;  /* 0x000000ff00057c82 */ /* 0x000fe20008000000 */
[----:B------:R-:W-:-:S12]  /*3900*/  ULEA UR6, UR48, UR6, 0x18 ;  /* 0x0000000630067291 */ /* 0x000fd8000f8ec0ff */
.L_x_75:
[----:B------:R-:W-:Y:S02]  /*3910*/  LEA R2, R8, UR6, 0x3 ;  /* 0x0000000608027c11 */ /* 0x000fe4000f8e18ff */
[----:B------:R-:W-:-:S03]  /*3920*/  SHF.L.U32 R4, R9, 0x1f, RZ ;  /* 0x0000001f09047819 */ /* 0x000fc600000006ff */
[----:B------:R-:W-:Y:S01]  /*3930*/  VIADD R5, R2, 0x240 ;  /* 0x0000024002057836 */ /* 0x000fe20000000000 */
[----:B------:R-:W2:Y:S02]  /*3940*/  SYNCS.PHASECHK.TRANS64.TRYWAIT P0, [R2+URZ+0x230], R4 ;  /* 0x00023004020075a7 */ /* 0x000ea400080011ff */
[----:B--2---:R-:W-:Y:S05]  /*3950*/  @!P0 BRA `(.L_x_72) ;  /* 0x00000048005c8947 */ /* 0x004fea0003800000 */
.L_x_182:
[----:B------:R-:W-:Y:S01]  /*3960*/  ULEA UR4, UR5, UR6, 0x3 ;  /* 0x0000000605047291 */ /* 0x000fe2000f8e18ff */
[----:B--2---:R-:W-:Y:S01]  /*3970*/  PRMT R2, RZ, 0x654, R5 ;  /* 0x00000654ff027816 */ /* 0x004fe20000000005 */
[----:B------:R-:W-:Y:S01]  /*3980*/  @!P2 IMAD.MOV.U32 R4, RZ, RZ, 0x10 ;  /* 0x00000010ff04a424 */ /* 0x000fe200078e00ff */
[----:B------:R-:W-:Y:S01]  /*3990*/  SHF.L.U32 R5, R12, 0x1f, RZ ;  /* 0x0000001f0c057819 */ /* 0x000fe200000006ff */
[----:B------:R-:W-:Y:S01]  /*39a0*/  UIADD3 UR7, UPT, UPT, UR4, 0x1d0, URZ ;  /* 0x000001d004077890 */ /* 0x000fe2000fffe0ff */
[----:B------:R2:W-:Y:S05]  /*39b0*/  SYNCS.ARRIVE.TRANS64.RED.A1T0 RZ, [R2+URZ], RZ ;  /* 0x000000ff02ff79a7 */ /* 0x0005ea00081004ff */
[----:B------:R-:W-:Y:S01]  /*39c0*/  IMAD.U32 R6, RZ, RZ, UR7 ;  /* 0x00000007ff067e24 */ /* 0x000fe2000f8e00ff */
[----:B------:R-:W3:Y:S04]  /*39d0*/  SYNCS.PHASECHK.TRANS64.TRYWAIT P0, [UR4+0x1e0], R5 ;  /* 0x0001e005ff0075a7 */ /* 0x000ee80008001104 */
[----:B------:R-:W-:Y:S01]  /*39e0*/  PRMT R6, R0, 0x654, R6 ;  /* 0x0000065400067816 */ /* 0x000fe20000000006 */
[----:B--23--:R-:W-:Y:S06]  /*39f0*/  @!P0 BRA `(.L_x_73) ;  /* 0x0000004800488947 */ /* 0x00cfec0003800000 */
.L_x_184:
[----:B------:R-:W-:Y:S01]  /*3a00*/  ULEA UR8, UR5, UR6, 0x4 ;  /* 0x0000000605087291 */ /* 0x000fe2000f8e20ff */
[----:B------:R-:W-:Y:S01]  /*3a10*/  SEL R3, R6, R3, !P2 ;  /* 0x0000000306037207 */ /* 0x000fe20005000000 */
[----:B------:R-:W-:Y:S01]  /*3a20*/  UIADD3 UR9, UPT, UPT, UR4, 0x1d0, URZ ;  /* 0x000001d004097890 */ /* 0x000fe2000fffe0ff */
[----:B--2---:R-:W-:Y:S01]  /*3a30*/  LEA R2, R11, UR6, 0x3 ;  /* 0x000000060b027c11 */ /* 0x004fe2000f8e18ff */
[----:B------:R-:W-:Y:S01]  /*3a40*/  UIADD3 UR8, UPT, UPT, UR8, 0x260, URZ ;  /* 0x0000026008087890 */ /* 0x000fe2000fffe0ff */
[----:B------:R2:W-:Y:S01]  /*3a50*/  @!P2 SYNCS.ARRIVE.TRANS64.RED RZ, [R3+URZ], R4 ;  /* 0x0000000403ffa9a7 */ /* 0x0005e200080004ff */
[----:B------:R-:W-:Y:S01]  /*3a60*/  UIADD3 UR4, UPT, UPT, UR5, 0x1, URZ ;  /* 0x0000000105047890 */ /* 0x000fe2000fffe0ff */
[----:B------:R-:W-:-:S03]  /*3a70*/  VIADD R8, R8, 0x1 ;  /* 0x0000000108087836 */ /* 0x000fc60000000000 */
[----:B------:R-:W-:Y:S02]  /*3a80*/  UISETP.NE.AND UP0, UPT, UR4, 0x2, UPT ;  /* 0x000000020400788c */ /* 0x000fe4000bf05270 */
[----:B------:R-:W-:Y:S01]  /*3a90*/  ISETP.NE.AND P0, PT, R8, 0x2, PT ;  /* 0x000000020800780c */ /* 0x000fe20003f05270 */
[----:B------:R-:W-:Y:S06]  /*3aa0*/  UGETNEXTWORKID.BROADCAST [UR8], [UR9] ;  /* 0x00000000080073ca */ /* 0x000fec0008000100 */
[----:B------:R-:W-:Y:S02]  /*3ab0*/  USEL UR7, URZ, 0x1, UP0 ;  /* 0x00000001ff077887 */ /* 0x000fe40008000000 */
[----:B------:R-:W-:-:S04]  /*3ac0*/  USEL UR5, UR4, URZ, UP0 ;  /* 0x000000ff04057287 */ /* 0x000fc80008000000 */
[----:B------:R-:W-:Y:S02]  /*3ad0*/  LOP3.LUT R12, R12, UR7, RZ, 0x3c, !PT ;  /* 0x000000070c0c7c12 */ /* 0x000fe4000f8e3cff */
[----:B--2---:R-:W-:-:S04]  /*3ae0*/  SHF.L.U32 R4, R10, 0x1f, RZ ;  /* 0x0000001f0a047819 */ /* 0x004fc800000006ff */
[----:B------:R-:W2:Y:S02]  /*3af0*/  SYNCS.PHASECHK.TRANS64.TRYWAIT P1, [R2+URZ+0x1d0], R4 ;  /* 0x0001d004020075a7 */ /* 0x000ea400080211ff */
[----:B--2---:R-:W-:Y:S05]  /*3b00*/  @!P1 BRA `(.L_x_74) ;  /* 0x00000048001c9947 */ /* 0x004fea0003800000 */
.L_x_185:
[C---:B--2---:R-:W-:Y:S01]  /*3b10*/  LEA R4, R11.reuse, UR6, 0x4 ;  /* 0x000000060b047c11 */ /* 0x044fe2000f8e20ff */
[----:B------:R-:W-:Y:S01]  /*3b20*/  VIADD R2, R2, 0x1e0 ;  /* 0x000001e002027836 */ /* 0x000fe20000000000 */
[----:B------:R-:W-:Y:S01]  /*3b30*/  SEL R8, R8, RZ, P0 ;  /* 0x000000ff08087207 */ /* 0x000fe20000000000 */
[----:B------:R-:W-:-:S03]  /*3b40*/  VIADD R11, R11, 0x1 ;  /* 0x000000010b0b7836 */ /* 0x000fc60000000000 */
[----:B------:R-:W2:Y:S01]  /*3b50*/  LDS.128 R4, [R4+0x260] ;  /* 0x0002600004047984 */ /* 0x000ea20000000c00 */
[----:B------:R-:W-:Y:S02]  /*3b60*/  PRMT R2, RZ, 0x654, R2 ;  /* 0x00000654ff027816 */ /* 0x000fe40000000002 */
[C---:B------:R-:W-:Y:S01]  /*3b70*/  ISETP.NE.AND P1, PT, R11.reuse, 0x2, PT ;  /* 0x000000020b00780c */ /* 0x040fe20003f25270 */
[----:B------:R-:W-:Y:S01]  /*3b80*/  @!PT LDS RZ, [RZ] ;  /* 0x00000000fffff984 */ /* 0x000fe20000000800 */
[----:B------:R-:W-:Y:S01]  /*3b90*/  @!PT LDS RZ, [RZ] ;  /* 0x00000000fffff984 */ /* 0x000fe20000000800 */
[----:B------:R-:W-:Y:S01]  /*3ba0*/  @!PT LDS RZ, [RZ] ;  /* 0x00000000fffff984 */ /* 0x000fe20000000800 */
[----:B------:R-:W-:Y:S01]  /*3bb0*/  @!PT LDS RZ, [RZ] ;  /* 0x00000000fffff984 */ /* 0x000fe20000000800 */
[----:B------:R3:W-:Y:S06]  /*3bc0*/  MEMBAR.ALL.CTA ;  /* 0x0000000000007992 */ /* 0x0007ec0000008000 */
[----:B---3--:R-:W3:Y:S01]  /*3bd0*/  FENCE.VIEW.ASYNC.S ;  /* 0x00000000000073c6 */ /* 0x008ee20000000000 */
[----:B------:R-:W-:Y:S01]  /*3be0*/  SEL R11, R11, RZ, P1 ;  /* 0x000000ff0b0b7207 */ /* 0x000fe20000800000 */
[----:B---3--:R3:W-:Y:S01]  /*3bf0*/  SYNCS.ARRIVE.TRANS64.RED.A1T0 RZ, [R2+URZ], RZ ;  /* 0x000000ff02ff79a7 */ /* 0x0087e200081004ff */
[----:B--2---:R-:W-:-:S02]  /*3c00*/  LOP3.LUT P3, RZ, R6, 0x1, RZ, 0xc0, !PT ;  /* 0x0000000106ff7812 */ /* 0x004fc4000786c0ff */
[----:B------:R-:W-:-:S04]  /*3c10*/  SEL R4, RZ, 0x1, P1 ;  /* 0x00000001ff047807 */ /* 0x000fc80000800000 */
[----:B------:R-:W-:Y:S02]  /*3c20*/  LOP3.LUT R10, R10, R4, RZ, 0x3c, !PT ;  /* 0x000000040a0a7212 */ /* 0x000fe400078e3cff */
[----:B---3--:R-:W-:-:S04]  /*3c30*/  SEL R2, RZ, 0x1, P0 ;  /* 0x00000001ff027807 */ /* 0x008fc80000000000 */
[----:B------:R-:W-:Y:S01]  /*3c40*/  LOP3.LUT R9, R9, R2, RZ, 0x3c, !PT ;  /* 0x0000000209097212 */ /* 0x000fe200078e3cff */
[----:B------:R-:W-:Y:S06]  /*3c50*/  @P3 BRA `(.L_x_75) ;  /* 0xfffffffc002c3947 */ /* 0x000fec000383ffff */
[----:B------:R-:W-:Y:S01]  /*3c60*/  ULEA UR4, UR5, UR6, 0x3 ;  /* 0x0000000605047291 */ /* 0x000fe2000f8e18ff */
[----:B------:R-:W-:-:S08]  /*3c70*/  SHF.L.U32 R2, R12, 0x1f, RZ ;  /* 0x0000001f0c027819 */ /* 0x000fd000000006ff */
[----:B------:R-:W2:Y:S02]  /*3c80*/  SYNCS.PHASECHK.TRANS64 P0, [UR4+0x1e0], R2 ;  /* 0x0001e002ff0075a7 */ /* 0x000ea40008001004 */
[----:B--2---:R-:W-:Y:S05]  /*3c90*/  @P0 BRA `(.L_x_76) ;  /* 0x0000000000080947 */ /* 0x004fea0003800000 */
[----:B------:R-:W2:Y:S02]  /*3ca0*/  SYNCS.PHASECHK.TRANS64.TRYWAIT P0, [UR4+0x1e0], R2 ;  /* 0x0001e002ff0075a7 */ /* 0x000ea40008001104 */
[----:B--2---:R-:W-:Y:S05]  /*3cb0*/  @!P0 BRA `(.L_x_77) ;  /* 0x0000004400c48947 */ /* 0x004fea0003800000 */
.L_x_76:
[----:B------:R-:W-:-:S04]  /*3cc0*/  UIADD3 UR7, UPT, UPT, UR5, 0x1, URZ ;  /* 0x0000000105077890 */ /* 0x000fc8000fffe0ff */
[----:B------:R-:W-:-:S04]  /*3cd0*/  UISETP.NE.AND UP0, UPT, UR7, 0x2, UPT ;  /* 0x000000020700788c */ /* 0x000fc8000bf05270 */
[----:B------:R-:W-:Y:S02]  /*3ce0*/  USEL UR8, URZ, 0x1, UP0 ;  /* 0x00000001ff087887 */ /* 0x000fe40008000000 */
[----:B------:R-:W-:-:S04]  /*3cf0*/  USEL UR7, UR7, URZ, UP0 ;  /* 0x000000ff07077287 */ /* 0x000fc80008000000 */
[----:B------:R-:W-:Y:S01]  /*3d00*/  ULEA UR7, UR7, UR6, 0x3 ;  /* 0x0000000607077291 */ /* 0x000fe2000f8e18ff */
[----:B--2---:R-:W-:-:S04]  /*3d10*/  LOP3.LUT R2, R12, UR8, RZ, 0x3c, !PT ;  /* 0x000000080c027c12 */ /* 0x004fc8000f8e3cff */
[----:B------:R-:W-:-:S04]  /*3d20*/  SHF.L.U32 R0, R2, 0x1f, RZ ;  /* 0x0000001f02007819 */ /* 0x000fc800000006ff */
[----:B------:R-:W2:Y:S02]  /*3d30*/  SYNCS.PHASECHK.TRANS64 P0, [UR7+0x1e0], R0 ;  /* 0x0001e000ff0075a7 */ /* 0x000ea40008001007 */
[----:B-12---:R-:W-:Y:S05]  /*3d40*/  @P0 EXIT ;  /* 0x000000000000094d */ /* 0x006fea0003800000 */
[----:B------:R-:W-:Y:S02]  /*3d50*/  SHF.L.U32 R2, R2, 0x1f, RZ ;  /* 0x0000001f02027819 */ /* 0x000fe400000006ff */
[----:B------:R-:W-:-:S07]  /*3d60*/  MOV R0, UR7 ;  /* 0x0000000700007c02 */ /* 0x000fce0008000f00 */
.L_x_78:
[----:B-1----:R1:W2:Y:S02]  /*3d70*/  SYNCS.PHASECHK.TRANS64.TRYWAIT P0, [R0+URZ+0x1e0], R2 ;  /* 0x0001e002000075a7 */ /* 0x0022a400080011ff */
[----:B--2---:R-:W-:Y:S05]  /*3d80*/  @!P0 NANOSLEEP.SYNCS 0x989680 ;  /* 0x009896800000895d */ /* 0x004fea0003900000 */
[----:B------:R-:W2:Y:S02]  /*3d90*/  @!P0 SYNCS.PHASECHK.TRANS64 P0, [R0+URZ+0x1e0], R2 ;  /* 0x0001e002000085a7 */ /* 0x000ea400080010ff */
[----:B--2---:R-:W-:Y:S05]  /*3da0*/  @P0 EXIT ;  /* 0x000000000000094d */ /* 0x004fea0003800000 */
[----:B------:R-:W-:Y:S05]  /*3db0*/  BRA `(.L_x_78) ;  /* 0xfffffffc00ec7947 */ /* 0x000fea000383ffff */
.L_x_71:
[----:B------:R-:W-:Y:S05]  /*3dc0*/  BRA.U UP5, `(.L_x_79) ;  /* 0x0000000d059c7547 */ /* 0x000fea000b800000 */
[----:B------:R-:W-:Y:S01]  /*3dd0*/  UMOV UR4, 0x40 ;  /* 0x0000004000047882 */ /* 0x000fe20000000000 */
[----:B------:R-:W-:Y:S01]  /*3de0*/  NOP ;  /* 0x0000000000007918 */ /* 0x000fe20000000000 */
[----:B------:R-:W-:Y:S01]  /*3df0*/  ULEA UR5, UR48, UR4, 0x18 ;  /* 0x0000000430057291 */ /* 0x000fe2000f8ec0ff */
[----:B------:R-:W-:Y:S02]  /*3e00*/  UMOV UR6, 0x400 ;  /* 0x0000040000067882 */ /* 0x000fe40000000000 */
[----:B------:R-:W-:-:S06]  /*3e10*/  ULEA UR6, UR48, UR6, 0x18 ;  /* 0x0000000630067291 */ /* 0x000fcc000f8ec0ff */
[----:B------:R-:W2:Y:S02]  /*3e20*/  LDS.U8 R0, [UR5+0x1c] ;  /* 0x00001c05ff007984 */ /* 0x000ea40008000000 */
[----:B--2---:R-:W-:-:S13]  /*3e30*/  ISETP.NE.AND P0, PT, R0, RZ, PT ;  /* 0x000000ff0000720c */ /* 0x004fda0003f05270 */
[----:B------:R-:W-:Y:S05]  /*3e40*/  @P0 BRA `(.L_x_80) ;  /* 0x0000000000580947 */ /* 0x000fea0003800000 */
[----:B------:R-:W-:-:S13]  /*3e50*/  ELECT P0, URZ, PT ;  /* 0x0000000000ff782f */ /* 0x000fda0003800000 */
[----:B------:R-:W-:Y:S05]  /*3e60*/  @!P0 BRA `(.L_x_81) ;  /* 0x0000000000608947 */ /* 0x000fea0003800000 */
[----:B------:R-:W-:Y:S01]  /*3e70*/  UMOV UR4, 0x10 ;  /* 0x0000001000047882 */ /* 0x000fe20000000000 */
[----:B------:R-:W-:Y:S01]  /*3e80*/  HFMA2 R0, -RZ, RZ, 0, 5.9604644775390625e-08 ;  /* 0x00000001ff007431 */ /* 0x000fe200000001ff */
[----:B------:R-:W-:-:S03]  /*3e90*/  MOV R3, 0xffff ;  /* 0x0000ffff00037802 */ /* 0x000fc60000000f00 */
[----:B------:R-:W-:Y:S04]  /*3ea0*/  DEPBAR.LE SB2, 0x36 ;  /* 0x0000ad800000791a */ /* 0x000fe80000000000 */
[----:B------:R-:W2:Y:S02]  /*3eb0*/  UTCATOMSWS.FIND_AND_SET.ALIGN UP0, UR4, UR4 ;  /* 0x00000004000475e3 */ /* 0x000ea40008000800 */
[----:B--2---:R-:W-:Y:S01]  /*3ec0*/  MOV R4, UR4 ;  /* 0x0000000400047c02 */ /* 0x004fe20008000f00 */
[----:B------:R-:W-:Y:S06]  /*3ed0*/  BRA.U UP0, `(.L_x_82) ;  /* 0x0000000100187547 */ /* 0x000fec000b800000 */
.L_x_83:
[----:B------:R-:W-:Y:S05]  /*3ee0*/  NANOSLEEP 0x64 ;  /* 0x000000640000795d */ /* 0x000fea0003800000 */
[----:B------:R-:W-:-:S05]  /*3ef0*/  UMOV UR4, 0x10 ;  /* 0x0000001000047882 */ /* 0x000fca0000000000 */
[----:B------:R-:W-:Y:S04]  /*3f00*/  DEPBAR.LE SB2, 0x36 ;  /* 0x0000ad800000791a */ /* 0x000fe80000000000 */
[----:B------:R-:W2:Y:S02]  /*3f10*/  UTCATOMSWS.FIND_AND_SET.ALIGN UP0, UR4, UR4 ;  /* 0x00000004000475e3 */ /* 0x000ea40008000800 */
[----:B--2---:R-:W-:Y:S01]  /*3f20*/  MOV R4, UR4 ;  /* 0x0000000400047c02 */ /* 0x004fe20008000f00 */
[----:B------:R-:W-:Y:S05]  /*3f30*/  BRA.U !UP0, `(.L_x_83) ;  /* 0xfffffffd08e87547 */ /* 0x000fea000b83ffff */
.L_x_82:
[-C--:B------:R-:W-:Y:S02]  /*3f40*/  SHF.L.U32 R3, R3, R4.reuse, RZ ;  /* 0x0000000403037219 */ /* 0x080fe400000006ff */
[----:B------:R-:W-:Y:S01]  /*3f50*/  SHF.L.U32 R0, R0, R4, RZ ;  /* 0x0000000400007219 */ /* 0x000fe200000006ff */
[----:B------:R-:W-:Y:S02]  /*3f60*/  IMAD.SHL.U32 R4, R4, 0x20, RZ ;  /* 0x0000002004047824 */ /* 0x000fe400078e00ff */
[----:B------:R2:W-:Y:S04]  /*3f70*/  ATOMS.OR RZ, [UR5+0x14], R3 ;  /* 0x00001403ffff798c */ /* 0x0005e8000b000005 */
[----:B------:R2:W-:Y:S04]  /*3f80*/  ATOMS.OR RZ, [UR5+0x18], R0 ;  /* 0x00001800ffff798c */ /* 0x0005e8000b000005 */
[----:B------:R2:W-:Y:S01]  /*3f90*/  STS [UR6+0x280], R4 ;  /* 0x00028004ff007988 */ /* 0x0005e20008000806 */
[----:B------:R-:W-:Y:S05]  /*3fa0*/  BRA `(.L_x_81) ;  /* 0x0000000000107947 */ /* 0x000fea0003800000 */
.L_x_80:
[----:B------:R-:W-:Y:S02]  /*3fb0*/  MOV R0, 0xffffffff ;  /* 0xffffffff00007802 */ /* 0x000fe40000000f00 */
[----:B------:R-:W-:-:S03]  /*3fc0*/  MOV R4, 0x3ff0 ;  /* 0x00003ff000047802 */ /* 0x000fc60000000f00 */
[----:B------:R2:W-:Y:S04]  /*3fd0*/  STS [UR6+0x280], R0 ;  /* 0x00028000ff007988 */ /* 0x0005e80008000806 */
[----:B-12--5:R-:W-:Y:S05]  /*3fe0*/  CALL.REL.NOINC `($__internal_1_$__cuda_sm10x_tcgen05_guardrail_trap_phase_invalid_during_alloc) ;  /* 0x0000004800447944 */ /* 0x026fea0003c00000 */
.L_x_81:
[----:B------:R-:W-:Y:S05]  /*3ff0*/  WARPSYNC.ALL ;  /* 0x0000000000007948 */ /* 0x000fea0003800000 */
[----:B------:R-:W3:Y:S01]  /*4000*/  S2UR UR4, SR_CgaCtaId ;  /* 0x00000000000479c3 */ /* 0x000ee20000008800 */
[----:B------:R-:W-:Y:S01]  /*4010*/  UMOV UR17, 0x400 ;  /* 0x0000040000117882 */ /* 0x000fe20000000000 */
[----:B------:R-:W-:-:S06]  /*4020*/  NOP ;  /* 0x0000000000007918 */ /* 0x000fcc0000000000 */
[----:B------:R-:W-:Y:S06]  /*4030*/  BAR.ARV 0x6, 0xa0 ;  /* 0x0182800000007b1d */ /* 0x000fec0000002000 */
[----:B------:R-:W4:Y:S01]  /*4040*/  LDCU UR5, c[0x0][0x38c] ;  /* 0x00007180ff0577ac */ /* 0x000f220008000800 */
[----:B------:R-:W-:Y:S01]  /*4050*/  LOP3.LUT R2, R2, 0xffff, RZ, 0xc0, !PT ;  /* 0x0000ffff02027812 */ /* 0x000fe200078ec0ff */
[----:B------:R-:W-:Y:S01]  /*4060*/  IMAD.MOV.U32 R11, RZ, RZ, 0x1 ;  /* 0x00000001ff0b7424 */ /* 0x000fe200078e00ff */
[----:B------:R-:W-:Y:S01]  /*4070*/  CS2R R8, SRZ ;  /* 0x0000000000087805 */ /* 0x000fe2000001ff00 */
[----:B------:R-:W1:Y:S01]  /*4080*/  LDCU UR8, c[0x0][0x38c] ;  /* 0x00007180ff0877ac */ /* 0x000e620008000800 */
[----:B------:R-:W-:Y:S01]  /*4090*/  R2UR UR19, R2 ;  /* 0x00000000021372ca */ /* 0x000fe200000e0000 */
[----:B------:R-:W-:Y:S01]  /*40a0*/  IMAD.MOV.U32 R10, RZ, RZ, RZ ;  /* 0x000000ffff0a7224 */ /* 0x000fe200078e00ff */
[----:B------:R-:W-:Y:S01]  /*40b0*/  UMOV UR22, URZ ;  /* 0x000000ff00167c82 */ /* 0x000fe20008000000 */
[----:B------:R-:W-:Y:S01]  /*40c0*/  UMOV UR14, URZ ;  /* 0x000000ff000e7c82 */ /* 0x000fe20008000000 */
[----:B---3--:R-:W-:Y:S01]  /*40d0*/  ULEA UR17, UR4, UR17, 0x18 ;  /* 0x0000001104117291 */ /* 0x008fe2000f8ec0ff */
[----:B------:R-:W-:Y:S01]  /*40e0*/  UMOV UR26, 0x0 ;  /* 0x00000000001a7882 */ /* 0x000fe20000000000 */
[----:B------:R-:W-:-:S02]  /*40f0*/  UMOV UR27, 0x41004a0 ;  /* 0x041004a0001b7882 */ /* 0x000fc40000000000 */
[----:B------:R-:W-:Y:S02]  /*4100*/  UIADD3 UR6, UPT, UPT, UR17, 0x2600, URZ ;  /* 0x0000260011067890 */ /* 0x000fe4000fffe0ff */
[----:B------:R-:W-:Y:S02]  /*4110*/  UIADD3 UR7, UPT, UPT, UR17, 0x1d600, URZ ;  /* 0x0001d60011077890 */ /* 0x000fe4000fffe0ff */
[----:B----4-:R-:W-:Y:S01]  /*4120*/  UIADD3 UR5, UPT, UPT, UR5, 0x3f, URZ ;  /* 0x0000003f05057890 */ /* 0x010fe2000fffe0ff */
[----:B--2---:R-:W2:Y:S01]  /*4130*/  LDS R0, [UR17+0x280] ;  /* 0x00028011ff007984 */ /* 0x004ea20008000800 */
[----:B------:R-:W-:Y:S02]  /*4140*/  USHF.R.U32.HI UR6, URZ, 0x4, UR6 ;  /* 0x00000004ff067899 */ /* 0x000fe40008011606 */
[----:B------:R-:W-:Y:S02]  /*4150*/  USHF.R.S32.HI UR4, URZ, 0x1f, UR5 ;  /* 0x0000001fff047899 */ /* 0x000fe40008011405 */
[----:B------:R-:W-:-:S02]  /*4160*/  ULOP3.LUT UR6, UR6, 0x3fff, URZ, 0xc0, !UPT ;  /* 0x00003fff06067892 */ /* 0x000fc4000f8ec0ff */
[----:B------:R-:W-:Y:S02]  /*4170*/  ULEA.HI UR4, UR4, UR5, URZ, 0x6 ;  /* 0x0000000504047291 */ /* 0x000fe4000f8f30ff */
[----:B------:R-:W-:Y:S02]  /*4180*/  USHF.R.U32.HI UR5, URZ, 0x4, UR7 ;  /* 0x00000004ff057899 */ /* 0x000fe40008011607 */
[----:B------:R-:W-:Y:S02]  /*4190*/  USHF.R.S32.HI UR28, URZ, 0x6, UR4 ;  /* 0x00000006ff1c7899 */ /* 0x000fe40008011404 */
[----:B------:R-:W-:Y:S02]  /*41a0*/  ULOP3.LUT UR5, UR5, 0x3fff, URZ, 0xc0, !UPT ;  /* 0x00003fff05057892 */ /* 0x000fe4000f8ec0ff */
[----:B------:R-:W-:Y:S02]  /*41b0*/  UISETP.LT.AND UP0, UPT, UR28, 0x1, UPT ;  /* 0x000000011c00788c */ /* 0x000fe4000bf01270 */
[----:B------:R-:W-:-:S02]  /*41c0*/  ULOP3.LUT UR20, UR6, 0x10000, URZ, 0xfc, !UPT ;  /* 0x0001000006147892 */ /* 0x000fc4000f8efcff */
[----:B------:R-:W-:Y:S02]  /*41d0*/  USEL UR29, UR28, 0x1, !UP0 ;  /* 0x000000011c1d7887 */ /* 0x000fe4000c000000 */
[----:B------:R-:W-:Y:S02]  /*41e0*/  ULOP3.LUT UR21, UR5, 0x10000, URZ, 0xfc, !UPT ;  /* 0x0001000005157892 */ /* 0x000fe4000f8efcff */
[----:B------:R-:W-:Y:S02]  /*41f0*/  UIADD3 UR29, UPT, UPT, -UR29, URZ, URZ ;  /* 0x000000ff1d1d7290 */ /* 0x000fe4000fffe1ff */
[----:B-1----:R-:W-:Y:S01]  /*4200*/  UISETP.GE.AND UP4, UPT, UR8, 0x1, UPT ;  /* 0x000000010800788c */ /* 0x002fe2000bf86270 */
[----:B------:R-:W-:Y:S01]  /*4210*/  UMOV UR24, 0x0 ;  /* 0x0000000000187882 */ /* 0x000fe20000000000 */
[----:B------:R-:W-:Y:S01]  /*4220*/  UMOV UR25, 0x41004a0 ;  /* 0x041004a000197882 */ /* 0x000fe20000000000 */
[----:B--2---:R-:W-:-:S15]  /*4230*/  R2UR UR30, R0 ;  /* 0x00000000001e72ca */ /* 0x004fde00000e0000 */
.L_x_90:
[----:B------:R-:W-:Y:S02]  /*4240*/  LEA R0, R10, UR17, 0x3 ;  /* 0x000000110a007c11 */ /* 0x000fe4000f8e18ff */
[----:B------:R-:W-:Y:S02]  /*4250*/  SHF.L.U32 R2, R9, 0x1f, RZ ;  /* 0x0000001f09027819 */ /* 0x000fe400000006ff */
[----:B------:R-:W-:Y:S01]  /*4260*/  PLOP3.LUT P0, PT, PT, PT, UP4, 0x80, 0x8 ;  /* 0x000000000008781c */ /* 0x000fe20003f0f048 */
[----:B------:R-:W-:Y:S01]  /*4270*/  VIADD R3, R0, 0x1e0 ;  /* 0x000001e000037836 */ /* 0x000fe20000000000 */
[----:B-1----:R-:W1:Y:S02]  /*4280*/  SYNCS.PHASECHK.TRANS64.TRYWAIT P1, [R0+URZ+0x1d0], R2 ;  /* 0x0001d002000075a7 */ /* 0x002e6400080211ff */
[----:B-1-3--:R-:W-:Y:S09]  /*4290*/  @!P1 BRA `(.L_x_84) ;  /* 0x0000004000649947 */ /* 0x00aff20003800000 */
.L_x_187:
[----:B------:R-:W-:Y:S01]  /*42a0*/  LEA R4, R10, UR17, 0x4 ;  /* 0x000000110a047c11 */ /* 0x000fe2000f8e20ff */
[----:B------:R-:W-:Y:S01]  /*42b0*/  @UP4 ULEA UR4, UR14, UR17, 0x3 ;  /* 0x000000110e044291 */ /* 0x000fe2000f8e18ff */
[----:B------:R-:W-:Y:S01]  /*42c0*/  PLOP3.LUT P2, PT, PT, PT, PT, 0x80, 0x8 ;  /* 0x000000000008781c */ /* 0x000fe20003f4f070 */
[----:B------:R-:W-:Y:S01]  /*42d0*/  ULEA UR23, UR22, UR17, 0x3 ;  /* 0x0000001116177291 */ /* 0x000fe2000f8e18ff */
[----:B------:R-:W-:Y:S02]  /*42e0*/  PRMT R3, RZ, 0x654, R3 ;  /* 0x00000654ff037816 */ /* 0x000fe40000000003 */
[----:B------:R-:W2:Y:S01]  /*42f0*/  LDS.128 R4, [R4+0x260] ;  /* 0x0002600004047984 */ /* 0x000ea20000000c00 */
[----:B-1----:R-:W-:Y:S02]  /*4300*/  @P0 SHF.L.U32 R2, R8, 0x1f, RZ ;  /* 0x0000001f08020819 */ /* 0x002fe400000006ff */
[----:B------:R-:W-:Y:S01]  /*4310*/  SHF.L.U32 R0, R11, 0x1f, RZ ;  /* 0x0000001f0b007819 */ /* 0x000fe200000006ff */
[----:B------:R-:W-:Y:S01]  /*4320*/  @!PT LDS RZ, [RZ] ;  /* 0x00000000fffff984 */ /* 0x000fe20000000800 */
[----:B------:R-:W-:Y:S01]  /*4330*/  @!PT LDS RZ, [RZ] ;  /* 0x00000000fffff984 */ /* 0x000fe20000000800 */
[----:B------:R-:W-:Y:S01]  /*4340*/  @!PT LDS RZ, [RZ] ;  /* 0x00000000fffff984 */ /* 0x000fe20000000800 */
[----:B------:R-:W-:Y:S01]  /*4350*/  @!PT LDS RZ, [RZ] ;  /* 0x00000000fffff984 */ /* 0x000fe20000000800 */
[----:B------:R1:W-:Y:S06]  /*4360*/  MEMBAR.ALL.CTA ;  /* 0x0000000000007992 */ /* 0x0003ec0000008000 */
[----:B-1----:R-:W1:Y:S02]  /*4370*/  FENCE.VIEW.ASYNC.S ;  /* 0x00000000000073c6 */ /* 0x002e640000000000 */
[----:B-1----:R1:W-:Y:S01]  /*4380*/  SYNCS.ARRIVE.TRANS64.RED.A1T0 RZ, [R3+URZ], RZ ;  /* 0x000000ff03ff79a7 */ /* 0x0023e200081004ff */
[----:B------:R1:W3:Y:S01]  /*4390*/  @P0 SYNCS.PHASECHK.TRANS64.TRYWAIT P2, [UR4], R2 ;  /* 0x00000002ff0005a7 */ /* 0x0002e20008041104 */
[----:B------:R-:W-:Y:S01]  /*43a0*/  ULEA.HI UR4, UR22, UR22, URZ, 0x1 ;  /* 0x0000001616047291 */ /* 0x000fe2000f8f08ff */
[----:B--2---:R-:W-:-:S03]  /*43b0*/  LOP3.LUT P1, RZ, R6, 0x1, RZ, 0xc0, !PT ;  /* 0x0000000106ff7812 */ /* 0x004fc6000782c0ff */
[----:B------:R-:W-:Y:S02]  /*43c0*/  USHF.L.U32 UR18, UR4, 0x5, URZ ;  /* 0x0000000504127899 */ /* 0x000fe400080006ff */
[----:B------:R-:W-:Y:S02]  /*43d0*/  ULOP3.LUT UR4, UR4, 0xffe, URZ, 0xc0, !UPT ;  /* 0x00000ffe04047892 */ /* 0x000fe4000f8ec0ff */
[----:B------:R-:W-:Y:S02]  /*43e0*/  ULOP3.LUT UR18, UR18, 0xffffffc0, URZ, 0xc0, !UPT ;  /* 0xffffffc012127892 */ /* 0x000fe4000f8ec0ff */
[----:B------:R-:W-:Y:S02]  /*43f0*/  UIADD3 UR4, UPT, UPT, -UR4, UR22, URZ ;  /* 0x0000001604047290 */ /* 0x000fe4000fffe1ff */
[----:B------:R-:W-:Y:S01]  /*4400*/  UIADD3 UR18, UPT, UPT, UR30, UR18, URZ ;  /* 0x000000121e127290 */ /* 0x000fe2000fffe0ff */
[----:B------:R-:W2:Y:S03]  /*4410*/  SYNCS.PHASECHK.TRANS64.TRYWAIT P0, [UR23+0x210], R0 ;  /* 0x00021000ff0075a7 */ /* 0x000ea60008001117 */
[----:B------:R-:W-:Y:S01]  /*4420*/  ULEA UR18, UR4, UR18, 0x14 ;  /* 0x0000001204127291 */ /* 0x000fe2000f8ea0ff */
[----:B-123--:R-:W-:Y:S11]  /*4430*/  @!P0 BRA `(.L_x_85) ;  /* 0x0000004000108947 */ /* 0x00eff60003800000 */
.L_x_189:
[----:B------:R-:W-:Y:S01]  /*4440*/  IADD3 R10, PT, PT, R10, 0x1, RZ ;  /* 0x000000010a0a7810 */ /* 0x000fe20007ffe0ff */
[----:B------:R-:W-:Y:S06]  /*4450*/  BRA.U !UP4, `(.L_x_86) ;  /* 0x000000010c987547 */ /* 0x000fec000b800000 */
[----:B------:R-:W-:Y:S01]  /*4460*/  UPLOP3.LUT UP2, UPT, UPT, UPT, UPT, 0x40, 0x4 ;  /* 0x000000000004789c */ /* 0x000fe20003f4e870 */
[----:B------:R-:W-:Y:S01]  /*4470*/  UMOV UR16, UR29 ;  /* 0x0000001d00107c82 */ /* 0x000fe20008000000 */
[----:B------:R-:W-:Y:S01]  /*4480*/  UMOV UR15, UR28 ;  /* 0x0000001c000f7c82 */ /* 0x000fe20008000000 */
[----:B------:R-:W-:-:S08]  /*4490*/  UMOV UR6, UR14 ;  /* 0x0000000e00067c82 */ /* 0x000fd00008000000 */
.L_x_89:
[----:B------:R-:W-:Y:S02]  /*44a0*/  UIADD3 UR16, UPT, UPT, UR16, 0x1, URZ ;  /* 0x0000000110107890 */ /* 0x000fe4000fffe0ff */
[----:B--2---:R-:W-:Y:S02]  /*44b0*/  ULEA UR5, UR6, UR17, 0x3 ;  /* 0x0000001106057291 */ /* 0x004fe4000f8e18ff */
[----:B------:R-:W-:Y:S01]  /*44c0*/  UISETP.NE.AND UP3, UPT, UR16, URZ, UPT ;  /* 0x000000ff1000728c */ /* 0x000fe2000bf65270 */
[----:B---3--:R-:W-:Y:S10]  /*44d0*/  @P2 BRA `(.L_x_87) ;  /* 0x00000000000c2947 */ /* 0x008ff40003800000 */
[----:B-1----:R-:W-:Y:S04]  /*44e0*/  SHF.L.U32 R2, R8, 0x1f, RZ ;  /* 0x0000001f08027819 */ /* 0x002fe800000006ff */
[----:B------:R-:W1:Y:S02]  /*44f0*/  SYNCS.PHASECHK.TRANS64.TRYWAIT P0, [UR5], R2 ;  /* 0x00000002ff0075a7 */ /* 0x000e640008001105 */
[----:B-1----:R-:W-:Y:S05]  /*4500*/  @!P0 BRA `(.L_x_88) ;  /* 0x0000003c00f48947 */ /* 0x002fea0003800000 */
.L_x_87:
[----:B------:R-:W-:Y:S01]  /*4510*/  UISETP.NE.AND UP0, UPT, UR15, 0x1, UPT ;  /* 0x000000010f00788c */ /* 0x000fe2000bf05270 */
[----:B------:R-:W-:Y:S01]  /*4520*/  PLOP3.LUT P2, PT, PT, PT, PT, 0x80, 0x8 ;  /* 0x000000000008781c */ /* 0x000fe20003f4f070 */
[----:B------:R-:W-:Y:S02]  /*4530*/  UIADD3 UR4, UPT, UPT, UR6, 0x1, URZ ;  /* 0x0000000106047890 */ /* 0x000fe4000fffe0ff */
[----:B------:R-:W-:Y:S02]  /*4540*/  ULEA UR12, UR6, UR21, 0x8 ;  /* 0x00000015060c7291 */ /* 0x000fe4000f8e40ff */
[----:B------:R-:W-:Y:S01]  /*4550*/  UISETP.NE.AND UP1, UPT, UR4, 0x1b, UPT ;  /* 0x0000001b0400788c */ /* 0x000fe2000bf25270 */
[----:B------:R-:W-:Y:S01]  /*4560*/  PLOP3.LUT P0, PT, PT, PT, UP0, 0x80, 0x8 ;  /* 0x000000000008781c */ /* 0x000fe20003f0f008 */
[----:B------:R-:W-:Y:S02]  /*4570*/  UIADD3 UR10, UPT, UPT, UR12, 0x2, URZ ;  /* 0x000000020c0a7890 */ /* 0x000fe4000fffe0ff */
[----:B------:R-:W-:Y:S02]  /*4580*/  USEL UR7, URZ, 0x1, UP1 ;  /* 0x00000001ff077887 */ /* 0x000fe40008800000 */
[----:B------:R-:W-:Y:S02]  /*4590*/  USEL UR14, UR4, URZ, UP1 ;  /* 0x000000ff040e7287 */ /* 0x000fe40008800000 */
[----:B------:R-:W-:Y:S02]  /*45a0*/  UIADD3 UR15, UPT, UPT, UR15, -0x1, URZ ;  /* 0xffffffff0f0f7890 */ /* 0x000fe4000fffe0ff */
[----:B------:R-:W-:Y:S01]  /*45b0*/  @UP0 ULEA UR4, UR14, UR17, 0x3 ;  /* 0x000000110e040291 */ /* 0x000fe2000f8e18ff */
[----:B------:R-:W-:Y:S01]  /*45c0*/  LOP3.LUT R8, R8, UR7, RZ, 0x3c, !PT ;  /* 0x0000000708087c12 */ /* 0x000fe2000f8e3cff */
[----:B------:R-:W-:Y:S01]  /*45d0*/  UIADD3 UR7, UPT, UPT, UR5, 0xd8, URZ ;  /* 0x000000d805077890 */ /* 0x000fe2000fffe0ff */
[----:B------:R-:W-:Y:S02]  /*45e0*/  UMOV UR13, 0x80004020 ;  /* 0x80004020000d7882 */ /* 0x000fe40000000000 */
[----:B-1----:R-:W-:Y:S01]  /*45f0*/  @P0 SHF.L.U32 R0, R8, 0x1f, RZ ;  /* 0x0000001f08000819 */ /* 0x002fe200000006ff */
[----:B------:R-:W-:Y:S01]  /*4600*/  UMOV UR5, 0x80004020 ;  /* 0x8000402000057882 */ /* 0x000fe20000000000 */
[----:B------:R-:W-:Y:S01]  /*4610*/  UMOV UR11, 0x80004020 ;  /* 0x80004020000b7882 */ /* 0x000fe20000000000 */
[----:B------:R-:W-:Y:S01]  /*4620*/  UMOV UR9, 0x80004020 ;  /* 0x8000402000097882 */ /* 0x000fe20000000000 */
[----:B------:R2:W3:Y:S01]  /*4630*/  @P0 SYNCS.PHASECHK.TRANS64.TRYWAIT P2, [UR4], R0 ;  /* 0x00000000ff0005a7 */ /* 0x0004e20008041104 */
[----:B------:R-:W-:Y:S03]  /*4640*/  ULEA UR4, UR6, UR20, 0x8 ;  /* 0x0000001406047291 */ /* 0x000fe6000f8e40ff */
[----:B------:R-:W-:Y:S01]  /*4650*/  UMOV UR6, UR14 ;  /* 0x0000000e00067c82 */ /* 0x000fe20008000000 */
[----:B------:R-:W-:Y:S05]  /*4660*/  UIADD3 UR8, UPT, UPT, UR4, 0x2, URZ ;  /* 0x0000000204087890 */ /* 0x000fea000fffe0ff */
[----:B------:R2:W-:Y:S01]  /*4670*/  UTCIMMA gdesc[UR4], gdesc[UR12], tmem[UR18], tmem[UR26], idesc[UR27], UP2 ;  /* 0x00ff1a0c040075ea */ /* 0x0005e20009000112 */
[----:B------:R-:W-:Y:S03]  /*4680*/  UPLOP3.LUT UP2, UPT, UPT, UPT, UPT, 0x80, 0x8 ;  /* 0x000000000008789c */ /* 0x000fe60003f4f070 */
[----:B------:R2:W-:Y:S01]  /*4690*/  UTCIMMA gdesc[UR8], gdesc[UR10], tmem[UR18], tmem[UR24], idesc[UR25], UPT ;  /* 0x00ff180a080075ea */ /* 0x0005e2000b800112 */
[----:B------:R2:W-:Y:S01]  /*46a0*/  UTCBAR.MULTICAST [UR7], URZ, UR19 ;  /* 0x000000ff070073e9 */ /* 0x0005e20008000813 */
[----:B------:R-:W-:Y:S06]  /*46b0*/  BRA.U UP3, `(.L_x_89) ;  /* 0xfffffffd03787547 */ /* 0x000fec000b83ffff */
.L_x_86:
[----:B--2---:R-:W-:Y:S01]  /*46c0*/  UIADD3 UR4, UPT, UPT, UR22, 0x1, URZ ;  /* 0x0000000116047890 */ /* 0x004fe2000fffe0ff */
[C---:B------:R-:W-:Y:S01]  /*46d0*/  ISETP.NE.AND P0, PT, R10.reuse, 0x2, PT ;  /* 0x000000020a00780c */ /* 0x040fe20003f05270 */
[----:B------:R-:W-:Y:S02]  /*46e0*/  UIADD3 UR5, UPT, UPT, UR23, 0x1f0, URZ ;  /* 0x000001f017057890 */ /* 0x000fe4000fffe0ff */
[----:B------:R-:W-:Y:S01]  /*46f0*/  UISETP.NE.AND UP0, UPT, UR4, 0x4, UPT ;  /* 0x000000040400788c */ /* 0x000fe2000bf05270 */
[----:B-1----:R-:W-:Y:S02]  /*4700*/  SEL R0, RZ, 0x1, P0 ;  /* 0x00000001ff007807 */ /* 0x002fe40000000000 */
[----:B------:R-:W-:Y:S01]  /*4710*/  SEL R10, R10, RZ, P0 ;  /* 0x000000ff0a0a7207 */ /* 0x000fe20000000000 */
[----:B------:R-:W-:Y:S01]  /*4720*/  USEL UR6, URZ, 0x1, UP0 ;  /* 0x00000001ff067887 */ /* 0x000fe20008000000 */
[----:B------:R-:W-:Y:S01]  /*4730*/  LOP3.LUT R9, R9, R0, RZ, 0x3c, !PT ;  /* 0x0000000009097212 */ /* 0x000fe200078e3cff */
[----:B------:R-:W-:Y:S01]  /*4740*/  USEL UR22, UR4, URZ, UP0 ;  /* 0x000000ff04167287 */ /* 0x000fe20008000000 */
[----:B------:R1:W-:Y:S03]  /*4750*/  UTCBAR [UR5], URZ ;  /* 0x000000ff050073e9 */ /* 0x0003e600080000ff */
[----:B------:R-:W-:Y:S01]  /*4760*/  LOP3.LUT R11, R11, UR6, RZ, 0x3c, !PT ;  /* 0x000000060b0b7c12 */ /* 0x000fe2000f8e3cff */
[----:B------:R-:W-:Y:S07]  /*4770*/  @P1 BRA `(.L_x_90) ;  /* 0xfffffff800b01947 */ /* 0x000fee000383ffff */
[----:B------:R-:W2:Y:S01]  /*4780*/  S2UR UR8, SR_CgaCtaId ;  /* 0x00000000000879c3 */ /* 0x000ea20000008800 */
[----:B------:R-:W-:Y:S01]  /*4790*/  ELECT P0, URZ, PT ;  /* 0x0000000000ff782f */ /* 0x000fe20003800000 */
[----:B------:R-:W-:Y:S01]  /*47a0*/  IMAD.MOV.U32 R0, RZ, RZ, 0x1 ;  /* 0x00000001ff007424 */ /* 0x000fe200078e00ff */
[----:B------:R-:W-:Y:S01]  /*47b0*/  UIADD3 UR17, UPT, UPT, UR17, 0x210, URZ ;  /* 0x0000021011117890 */ /* 0x000fe2000fffe0ff */
[----:B------:R-:W-:Y:S01]  /*47c0*/  SHF.L.U32 R2, R11, 0x1f, RZ ;  /* 0x0000001f0b027819 */ /* 0x000fe200000006ff */
[----:B------:R-:W-:-:S03]  /*47d0*/  UMOV UR4, 0x40 ;  /* 0x0000004000047882 */ /* 0x000fc60000000000 */
[----:B------:R-:W-:Y:S01]  /*47e0*/  UVIRTCOUNT.DEALLOC.SMPOOL 0x80 ;  /* 0x000000800000784c */ /* 0x000fe20000000000 */
[----:B--2---:R-:W-:Y:S02]  /*47f0*/  ULEA UR8, UR8, UR4, 0x18 ;  /* 0x0000000408087291 */ /* 0x004fe4000f8ec0ff */
[----:B------:R-:W-:-:S07]  /*4800*/  ULEA UR4, UR22, UR17, 0x3 ;  /* 0x0000001116047291 */ /* 0x000fce000f8e18ff */
[----:B------:R2:W-:Y:S02]  /*4810*/  @P0 STS.U8 [UR8+0x1c], R0 ;  /* 0x00001c00ff000988 */ /* 0x0005e40008000008 */
[----:B------:R-:W4:Y:S02]  /*4820*/  SYNCS.PHASECHK.TRANS64.TRYWAIT P0, [UR4], R2 ;  /* 0x00000002ff0075a7 */ /* 0x000f240008001104 */
[----:B--2-4-:R-:W-:Y:S05]  /*4830*/  @!P0 BRA `(.L_x_91) ;  /* 0x0000003c00408947 */ /* 0x014fea0003800000 */
.L_x_192:
[----:B------:R-:W-:-:S04]  /*4840*/  UIADD3 UR4, UPT, UPT, UR22, 0x1, URZ ;  /* 0x0000000116047890 */ /* 0x000fc8000fffe0ff */
[----:B------:R-:W-:-:S04]  /*4850*/  UISETP.NE.AND UP0, UPT, UR4, 0x4, UPT ;  /* 0x000000040400788c */ /* 0x000fc8000bf05270 */
[----:B------:R-:W-:Y:S02]  /*4860*/  USEL UR6, URZ, 0x1, UP0 ;  /* 0x00000001ff067887 */ /* 0x000fe40008000000 */
[----:B------:R-:W-:-:S04]  /*4870*/  USEL UR4, UR4, URZ, UP0 ;  /* 0x000000ff04047287 */ /* 0x000fc80008000000 */
[----:B-1----:R-:W-:Y:S01]  /*4880*/  ULEA UR5, UR4, UR17, 0x3 ;  /* 0x0000001104057291 */ /* 0x002fe2000f8e18ff */
[----:B--2---:R-:W-:-:S04]  /*4890*/  LOP3.LUT R2, R11, UR6, RZ, 0x3c, !PT ;  /* 0x000000060b027c12 */ /* 0x004fc8000f8e3cff */
[----:B------:R-:W-:-:S04]  /*48a0*/  SHF.L.U32 R3, R2, 0x1f, RZ ;  /* 0x0000001f02037819 */ /* 0x000fc800000006ff */
[----:B------:R-:W1:Y:S02]  /*48b0*/  SYNCS.PHASECHK.TRANS64.TRYWAIT P0, [UR5], R3 ;  /* 0x00000003ff0075a7 */ /* 0x000e640008001105 */
[----:B-1----:R-:W-:Y:S05]  /*48c0*/  @!P0 BRA `(.L_x_92) ;  /* 0x0000003c00348947 */ /* 0x002fea0003800000 */
.L_x_194:
        /* <DEDUP_REMOVED lines=9> */
.L_x_196:
[----:B------:R-:W-:-:S04]  /*4960*/  UIADD3 UR4, UPT, UPT, UR4, 0x1, URZ ;  /* 0x0000000104047890 */ /* 0x000fc8000fffe0ff */
[----:B------:R-:W-:-:S04]  /*4970*/  UISETP.NE.AND UP0, UPT, UR4, 0x4, UPT ;  /* 0x000000040400788c */ /* 0x000fc8000bf05270 */
[----:B------:R-:W-:Y:S02]  /*4980*/  USEL UR5, URZ, 0x1, UP0 ;  /* 0x00000001ff057887 */ /* 0x000fe40008000000 */
[----:B------:R-:W-:-:S04]  /*4990*/  USEL UR4, UR4, URZ, UP0 ;  /* 0x000000ff04047287 */ /* 0x000fc80008000000 */
[----:B------:R-:W-:Y:S01]  /*49a0*/  ULEA UR4, UR4, UR17, 0x3 ;  /* 0x0000001104047291 */ /* 0x000fe2000f8e18ff */
[----:B------:R-:W-:-:S04]  /*49b0*/  LOP3.LUT R2, R2, UR5, RZ, 0x3c, !PT ;  /* 0x0000000502027c12 */ /* 0x000fc8000f8e3cff */
[----:B------:R-:W-:-:S04]  /*49c0*/  SHF.L.U32 R2, R2, 0x1f, RZ ;  /* 0x0000001f02027819 */ /* 0x000fc800000006ff */
[----:B------:R-:W2:Y:S02]  /*49d0*/  SYNCS.PHASECHK.TRANS64.TRYWAIT P0, [UR4], R2 ;  /* 0x00000002ff0075a7 */ /* 0x000ea40008001104 */
[----:B--2---:R-:W-:Y:S05]  /*49e0*/  @!P0 BRA `(.L_x_94) ;  /* 0x0000003c001c8947 */ /* 0x004fea0003800000 */
.L_x_198:
[----:B------:R-:W-:Y:S01]  /*49f0*/  NOP ;  /* 0x0000000000007918 */ /* 0x000fe20000000000 */
[----:B-1----:R-:W1:Y:S01]  /*4a00*/  LDS R0, [UR8+0x14] ;  /* 0x00001408ff007984 */ /* 0x002e620008000800 */
[----:B------:R-:W-:Y:S01]  /*4a10*/  ULOP3.LUT UR4, UR30, 0xffff, URZ, 0xc0, !UPT ;  /* 0x0000ffff1e047892 */ /* 0x000fe2000f8ec0ff */
[----:B------:R-:W-:Y:S01]  /*4a20*/  UMOV UR5, 0xffff ;  /* 0x0000ffff00057882 */ /* 0x000fe20000000000 */
[----:B------:R-:W-:Y:S02]  /*4a30*/  UMOV UR6, 0x1 ;  /* 0x0000000100067882 */ /* 0x000fe40000000000 */
[----:B------:R-:W-:-:S04]  /*4a40*/  USHF.R.U32.HI UR4, URZ, 0x5, UR4 ;  /* 0x00000005ff047899 */ /* 0x000fc80008011604 */
[----:B------:R-:W-:Y:S02]  /*4a50*/  USHF.L.U32 UR5, UR5, UR4, URZ ;  /* 0x0000000405057299 */ /* 0x000fe400080006ff */
[----:B------:R-:W-:-:S04]  /*4a60*/  USHF.L.U32 UR4, UR6, UR4, URZ ;  /* 0x0000000406047299 */ /* 0x000fc800080006ff */
[----:B-1----:R-:W-:-:S04]  /*4a70*/  LOP3.LUT R0, R0, UR5, RZ, 0xc0, !PT ;  /* 0x0000000500007c12 */ /* 0x002fc8000f8ec0ff */
[----:B------:R-:W-:-:S13]  /*4a80*/  ISETP.NE.AND P0, PT, R0, UR5, PT ;  /* 0x0000000500007c0c */ /* 0x000fda000bf05270 */
[----:B------:R-:W-:Y:S05]  /*4a90*/  @P0 BRA `(.L_x_95) ;  /* 0x0000000000580947 */ /* 0x000fea0003800000 */
[----:B------:R-:W1:Y:S02]  /*4aa0*/  LDS R0, [UR8+0x18] ;  /* 0x00001808ff007984 */ /* 0x000e640008000800 */
[----:B-1----:R-:W-:-:S04]  /*4ab0*/  LOP3.LUT R0, R0, UR4, RZ, 0xc0, !PT ;  /* 0x0000000400007c12 */ /* 0x002fc8000f8ec0ff */
[----:B------:R-:W-:-:S13]  /*4ac0*/  ISETP.NE.AND P0, PT, R0, UR4, PT ;  /* 0x0000000400007c0c */ /* 0x000fda000bf05270 */
[----:B------:R-:W-:Y:S05]  /*4ad0*/  @P0 BRA `(.L_x_96) ;  /* 0x00000000003c0947 */ /* 0x000fea0003800000 */
[----:B------:R-:W1:Y:S01]  /*4ae0*/  S2R R2, SR_LANEID ;  /* 0x0000000000027919 */ /* 0x000e620000000000 */
[----:B------:R-:W-:-:S06]  /*4af0*/  ULOP3.LUT UR5, URZ, UR5, URZ, 0x33, !UPT ;  /* 0x00000005ff057292 */ /* 0x000fcc000f8e33ff */
[----:B------:R-:W-:-:S04]  /*4b00*/  IMAD.U32 R0, RZ, RZ, UR5 ;  /* 0x00000005ff007e24 */ /* 0x000fc8000f8e00ff */
[----:B------:R2:W4:Y:S02]  /*4b10*/  REDUX UR7, R0 ;  /* 0x00000000000773c4 */ /* 0x0005240000000000 */
[----:B------:R1:W-:Y:S01]  /*4b20*/  UTCATOMSWS.AND URZ, UR5 ;  /* 0x0000000500ff79e3 */ /* 0x0003e20008000000 */
[----:B--2---:R-:W-:Y:S01]  /*4b30*/  LOP3.LUT R0, RZ, UR4, RZ, 0x33, !PT ;  /* 0x00000004ff007c12 */ /* 0x004fe2000f8e33ff */
[----:B------:R-:W-:Y:S02]  /*4b40*/  VOTEU.ANY UR4, UPT, PT ;  /* 0x0000000000047886 */ /* 0x000fe400038e0100 */
[----:B------:R-:W-:Y:S02]  /*4b50*/  UFLO.U32 UR4, UR4 ;  /* 0x00000004000472bd */ /* 0x000fe400080e0000 */
[----:B------:R-:W2:Y:S04]  /*4b60*/  REDUX UR6, R0 ;  /* 0x00000000000673c4 */ /* 0x000ea80000000000 */
[----:B-1----:R-:W-:-:S02]  /*4b70*/  ISETP.EQ.U32.AND P0, PT, R2, UR4, PT ;  /* 0x0000000402007c0c */ /* 0x002fc4000bf02070 */
[----:B----4-:R-:W-:-:S11]  /*4b80*/  MOV R2, UR7 ;  /* 0x0000000700027c02 */ /* 0x010fd60008000f00 */
[----:B------:R1:W-:Y:S01]  /*4b90*/  @P0 ATOMS.AND RZ, [UR8+0x14], R2 ;  /* 0x00001402ffff098c */ /* 0x0003e2000a800008 */
[----:B--2---:R-:W-:-:S05]  /*4ba0*/  IMAD.U32 R0, RZ, RZ, UR6 ;  /* 0x00000006ff007e24 */ /* 0x004fca000f8e00ff */
[----:B------:R1:W-:Y:S01]  /*4bb0*/  @P0 ATOMS.AND RZ, [UR8+0x18], R0 ;  /* 0x00001800ffff098c */ /* 0x0003e2000a800008 */
[----:B------:R-:W-:Y:S05]  /*4bc0*/  BRA `(.L_x_97) ;  /* 0x0000000000147947 */ /* 0x000fea0003800000 */
.L_x_96:
[----:B------:R-:W-:Y:S02]  /*4bd0*/  MOV R2, 0x4bf0 ;  /* 0x00004bf000027802 */ /* 0x000fe40000000f00 */
[----:B---3-5:R-:W-:Y:S05]  /*4be0*/  CALL.REL.NOINC `($__internal_0_$__cuda_sm10x_tcgen05_guardrail_trap_col_being_dealloced_not_returned_by_alloc) ;  /* 0x0000003c00387944 */ /* 0x028fea0003c00000 */
[----:B------:R-:W-:Y:S05]  /*4bf0*/  BRA `(.L_x_97) ;  /* 0x0000000000087947 */ /* 0x000fea0003800000 */
.L_x_95:
[----:B------:R-:W-:Y:S02]  /*4c00*/  MOV R2, 0x4c20 ;  /* 0x00004c2000027802 */ /* 0x000fe40000000f00 */
[----:B---3-5:R-:W-:Y:S05]  /*4c10*/  CALL.REL.NOINC `($__internal_2_$__cuda_sm10x_tcgen05_guardrail_trap_unallocated_columns_being_dealloced) ;  /* 0x0000003c00447944 */ /* 0x028fea0003c00000 */
.L_x_97:
[----:B------:R-:W-:Y:S01]  /*4c20*/  NOP ;  /* 0x0000000000007918 */ /* 0x000fe20000000000 */
[----:B------:R-:W-:Y:S05]  /*4c30*/  EXIT ;  /* 0x000000000000794d */ /* 0x000fea0003800000 */
.L_x_79:
[----:B------:R-:W-:-:S09]  /*4c40*/  UISETP.NE.OR UP0, UPT, UR18, 0x3, !UP3 ;  /* 0x000000031200788c */ /* 0x000fd2000df05670 */
[----:B------:R-:W-:Y:S05]  /*4c50*/  BRA.U UP0, `(.L_x_98) ;  /* 0x0000000d00347547 */ /* 0x000fea000b800000 */
[----:B------:R-:W2:Y:S01]  /*4c60*/  LDCU.64 UR4, c[0x0][0x888] ;  /* 0x00011100ff0477ac */ /* 0x000ea20008000a00 */
[----:B------:R-:W3:Y:S01]  /*4c70*/  LDC.64 R12, c[0x0][0x348] ;  /* 0x0000d200ff0c7b82 */ /* 0x000ee20000000a00 */
[----:B------:R-:W-:Y:S02]  /*4c80*/  HFMA2 R9, -RZ, RZ, 0, 0 ;  /* 0x00000000ff097431 */ /* 0x000fe400000001ff */
[----:B------:R-:W-:Y:S01]  /*4c90*/  IMAD.MOV.U32 R11, RZ, RZ, 0x1 ;  /* 0x00000001ff0b7424 */ /* 0x000fe200078e00ff */
[----:B------:R-:W4:Y:S01]  /*4ca0*/  LDCU UR33, c[0x0][0x370] ;  /* 0x00006e00ff2177ac */ /* 0x000f220008000800 */
[----:B------:R-:W-:Y:S01]  /*4cb0*/  IMAD.MOV.U32 R10, RZ, RZ, RZ ;  /* 0x000000ffff0a7224 */ /* 0x000fe200078e00ff */
[----:B------:R-:W-:Y:S01]  /*4cc0*/  MOV R8, 0x1000 ;  /* 0x0000100000087802 */ /* 0x000fe20000000f00 */
[----:B------:R-:W4:Y:S01]  /*4cd0*/  LDCU.128 UR28, c[0x0][0xb10] ;  /* 0x00016200ff1c77ac */ /* 0x000f220008000c00 */
[----:B------:R-:W1:Y:S01]  /*4ce0*/  LDCU UR32, c[0x0][0x374] ;  /* 0x00006e80ff2077ac */ /* 0x000e620008000800 */
[----:B------:R-:W1:Y:S01]  /*4cf0*/  LDCU.64 UR26, c[0x0][0x890] ;  /* 0x00011200ff1a77ac */ /* 0x000e620008000a00 */
[----:B--2---:R-:W-:Y:S01]  /*4d00*/  UISETP.NE.U32.AND UP0, UPT, UR4, URZ, UPT ;  /* 0x000000ff0400728c */ /* 0x004fe2000bf05070 */
[----:B------:R-:W2:Y:S01]  /*4d10*/  LDCU UR16, c[0x0][0xb0c] ;  /* 0x00016180ff1077ac */ /* 0x000ea20008000800 */
[----:B------:R-:W3:Y:S01]  /*4d20*/  LDCU UR38, c[0x0][0xb20] ;  /* 0x00016400ff2677ac */ /* 0x000ee20008000800 */
[----:B------:R-:W3:Y:S01]  /*4d30*/  LDCU UR4, c[0x0][0xb30] ;  /* 0x00016600ff0477ac */ /* 0x000ee20008000800 */
[----:B------:R-:W-:Y:S01]  /*4d40*/  UMOV UR17, 0x400 ;  /* 0x0000040000117882 */ /* 0x000fe20000000000 */
[----:B----4-:R-:W-:-:S02]  /*4d50*/  UIMAD.WIDE.U32 UR6, UR33, UR28, URZ ;  /* 0x0000001c210672a5 */ /* 0x010fc4000f8e00ff */
[----:B-1----:R-:W-:Y:S02]  /*4d60*/  UIMAD.WIDE.U32 UR8, UR32, UR31, URZ ;  /* 0x0000001f200872a5 */ /* 0x002fe4000f8e00ff */
[----:B------:R-:W-:Y:S02]  /*4d70*/  ULEA UR17, UR48, UR17, 0x18 ;  /* 0x0000001130117291 */ /* 0x000fe4000f8ec0ff */
[----:B------:R-:W-:Y:S02]  /*4d80*/  UISETP.NE.AND.EX UP5, UPT, UR5, URZ, UPT, UP0 ;  /* 0x000000ff0500728c */ /* 0x000fe4000bfa5300 */
[----:B------:R-:W-:Y:S02]  /*4d90*/  UISETP.NE.U32.AND UP6, UPT, UR26, URZ, UPT ;  /* 0x000000ff1a00728c */ /* 0x000fe4000bfc5070 */
[----:B------:R-:W-:Y:S02]  /*4da0*/  UIADD3 UR5, UPT, UPT, UR17, 0x1b0, URZ ;  /* 0x000001b011057890 */ /* 0x000fe4000fffe0ff */
[----:B------:R-:W-:Y:S01]  /*4db0*/  UISETP.NE.AND UP0, UPT, UR42, 0x1, UPT ;  /* 0x000000012a00788c */ /* 0x000fe2000bf05270 */
[----:B------:R-:W-:Y:S01]  /*4dc0*/  UMOV UR35, UR7 ;  /* 0x0000000700237c82 */ /* 0x000fe20008000000 */
[----:B------:R-:W-:Y:S01]  /*4dd0*/  UMOV UR34, UR9 ;  /* 0x0000000900227c82 */ /* 0x000fe20008000000 */
[----:B------:R-:W-:-:S02]  /*4de0*/  USEL UR37, URZ, 0x1, UP4 ;  /* 0x00000001ff257887 */ /* 0x000fc4000a000000 */
[----:B--2---:R-:W-:Y:S02]  /*4df0*/  UISETP.NE.AND UP0, UPT, UR16, 0x1, UPT ;  /* 0x000000011000788c */ /* 0x004fe4000bf05270 */
[----:B------:R-:W-:Y:S02]  /*4e00*/  UPLOP3.LUT UP4, UPT, UPT, UPT, UPT, 0x40, 0x4 ;  /* 0x000000000004789c */ /* 0x000fe40003f8e870 */
[----:B------:R-:W-:Y:S01]  /*4e10*/  UISETP.GE.AND UP2, UPT, UR42, 0x1, UPT ;  /* 0x000000012a00788c */ /* 0x000fe2000bf46270 */
[----:B------:R-:W1:Y:S01]  /*4e20*/  LDCU.64 UR14, c[0x0][0xb28] ;  /* 0x00016500ff0e77ac */ /* 0x000e620008000a00 */
[----:B------:R-:W-:Y:S02]  /*4e30*/  UISETP.NE.AND.EX UP6, UPT, UR27, URZ, UPT, UP6 ;  /* 0x000000ff1b00728c */ /* 0x000fe4000bfc5360 */
[----:B------:R-:W-:Y:S02]  /*4e40*/  UPRMT UR48, UR48, 0x654, UR5 ;  /* 0x0000065430307896 */ /* 0x000fe40008000005 */
[----:B------:R-:W-:-:S02]  /*4e50*/  USHF.R.U32.HI UR35, URZ, UR29, UR35 ;  /* 0x0000001dff237299 */ /* 0x000fc40008011623 */
[----:B---3--:R-:W-:Y:S02]  /*4e60*/  USHF.R.U32.HI UR34, URZ, UR38, UR34 ;  /* 0x00000026ff227299 */ /* 0x008fe40008011622 */
[----:B------:R-:W-:Y:S02]  /*4e70*/  UISETP.NE.AND UP0, UPT, UR30, 0x1, UPT ;  /* 0x000000011e00788c */ /* 0x000fe4000bf05270 */
[----:B------:R-:W-:-:S11]  /*4e80*/  UISETP.NE.AND UP3, UPT, UR4, 0x1, UPT ;  /* 0x000000010400788c */ /* 0x000fd6000bf65270 */
.L_x_106:
[C---:B------:R-:W-:Y:S02]  /*4e90*/  LEA R3, R10.reuse, UR17, 0x3 ;  /* 0x000000110a037c11 */ /* 0x040fe4000f8e18ff */
[----:B------:R-:W-:Y:S02]  /*4ea0*/  SHF.L.U32 R0, R9, 0x1f, RZ ;  /* 0x0000001f09007819 */ /* 0x000fe400000006ff */
[----:B------:R-:W-:Y:S02]  /*4eb0*/  LEA R4, R10, UR17, 0x4 ;  /* 0x000000110a047c11 */ /* 0x000fe4000f8e20ff */
[----:B--2---:R-:W2:Y:S02]  /*4ec0*/  SYNCS.PHASECHK.TRANS64.TRYWAIT P0, [R3+URZ+0x1d0], R0 ;  /* 0x0001d000030075a7 */ /* 0x004ea400080011ff */
[----:B--2---:R-:W-:Y:S05]  /*4ed0*/  @!P0 BRA `(.L_x_99) ;  /* 0x0000003400f88947 */ /* 0x004fea0003800000 */
.L_x_199:
[----:B------:R-:W3:Y:S01]  /*4ee0*/  LDS.128 R4, [R4+0x260] ;  /* 0x0002600004047984 */ /* 0x000ee20000000c00 */
[----:B------:R-:W-:Y:S01]  /*4ef0*/  UISETP.GE.AND UP0, UPT, UR42, 0x1, UPT ;  /* 0x000000012a00788c */ /* 0x000fe2000bf06270 */
[----:B------:R-:W-:Y:S01]  /*4f00*/  @!PT LDS RZ, [RZ] ;  /* 0x00000000fffff984 */ /* 0x000fe20000000800 */
[----:B------:R-:W-:Y:S01]  /*4f10*/  @!PT LDS RZ, [RZ] ;  /* 0x00000000fffff984 */ /* 0x000fe20000000800 */
[----:B------:R-:W-:Y:S01]  /*4f20*/  @!PT LDS RZ, [RZ] ;  /* 0x00000000fffff984 */ /* 0x000fe20000000800 */
[----:B------:R-:W-:Y:S01]  /*4f30*/  @!PT LDS RZ, [RZ] ;  /* 0x00000000fffff984 */ /* 0x000fe20000000800 */
[----:B------:R4:W-:Y:S06]  /*4f40*/  MEMBAR.ALL.CTA ;  /* 0x0000000000007992 */ /* 0x0009ec0000008000 */
[----:B----4-:R-:W4:Y:S01]  /*4f50*/  FENCE.VIEW.ASYNC.S ;  /* 0x00000000000073c6 */ /* 0x010f220000000000 */
[----:B---3--:R-:W-:Y:S11]  /*4f60*/  LOP3.LUT P0, RZ, R6, 0x1, RZ, 0xc0, !PT ;  /* 0x0000000106ff7812 */ /* 0x008ff6000780c0ff */
[----:B------:R-:W-:Y:S02]  /*4f70*/  @!UPT UIADD3 URZ, UPT, UPT, URZ, URZ, URZ ;  /* 0x000000fffffff290 */ /* 0x000fe4000fffe0ff */
[----:B----4-:R-:W-:Y:S01]  /*4f80*/  VOTEU.ANY UP2, P0 ;  /* 0x0000000000ff7886 */ /* 0x010fe20000040100 */
[----:B------:R-:W-:Y:S11]  /*4f90*/  PLOP3.LUT P0, PT, PT, PT, UP2, 0x80, 0x8 ;  /* 0x000000000008781c */ /* 0x000ff60003f0f028 */
[----:B------:R-:W-:Y:S02]  /*4fa0*/  @!UPT UIADD3 URZ, UPT, UPT, URZ, URZ, URZ ;  /* 0x000000fffffff290 */ /* 0x000fe4000fffe0ff */
[----:B--2---:R-:W-:Y:S02]  /*4fb0*/  @P0 SHF.R.U32.HI R0, RZ, 0x10, R5 ;  /* 0x00000010ff000819 */ /* 0x004fe40000011605 */
[----:B------:R-:W-:Y:S02]  /*4fc0*/  @P0 MOV R2, R4 ;  /* 0x0000000400020202 */ /* 0x000fe40000000f00 */
[----:B------:R-:W-:Y:S01]  /*4fd0*/  @P0 R2UR UR4, R0 ;  /* 0x00000000000402ca */ /* 0x000fe200000e0000 */
[----:B------:R-:W-:Y:S01]  /*4fe0*/  VIADD R0, R3, 0x1e0 ;  /* 0x000001e003007836 */ /* 0x000fe20000000000 */
[----:B------:R-:W-:Y:S02]  /*4ff0*/  @P0 LOP3.LUT R4, R5, 0xffff, RZ, 0xc0, !PT ;  /* 0x0000ffff05040812 */ /* 0x000fe400078ec0ff */
[----:B------:R-:W-:Y:S02]  /*5000*/  @P0 R2UR UR6, R2 ;  /* 0x00000000020602ca */ /* 0x000fe400000e0000 */
[----:B------:R-:W-:Y:S02]  /*5010*/  PRMT R0, RZ, 0x654, R0 ;  /* 0x00000654ff007816 */ /* 0x000fe40000000000 */
[----:B------:R-:W-:Y:S02]  /*5020*/  @P0 R2UR UR5, R4 ;  /* 0x00000000040502ca */ /* 0x000fe400000e0000 */
[----:B------:R2:W-:Y:S03]  /*5030*/  SYNCS.ARRIVE.TRANS64.RED.A1T0 RZ, [R0+URZ], RZ ;  /* 0x000000ff00ff79a7 */ /* 0x0005e600081004ff */
[----:B------:R-:W-:Y:S04]  /*5040*/  @UP2 UMOV UR25, UR4 ;  /* 0x0000000400192c82 */ /* 0x000fe80008000000 */
[----:B------:R-:W-:Y:S04]  /*5050*/  @UP2 UMOV UR13, UR6 ;  /* 0x00000006000d2c82 */ /* 0x000fe80008000000 */
[----:B------:R-:W-:Y:S01]  /*5060*/  @UP2 UMOV UR7, UR5 ;  /* 0x0000000500072c82 */ /* 0x000fe20008000000 */
[----:B------:R-:W-:Y:S05]  /*5070*/  BRA.U !UP0, `(.L_x_100) ;  /* 0x0000000108c07547 */ /* 0x000fea000b800000 */
[----:B------:R-:W-:Y:S02]  /*5080*/  UIMAD.WIDE.U32 UR10, UR7, UR31, URZ ;  /* 0x0000001f070a72a5 */ /* 0x000fe4000f8e00ff */
[----:B------:R-:W-:Y:S02]  /*5090*/  UP2UR UR12, UPR, URZ, 0x4 ;  /* 0x00000004ff0c7883 */ /* 0x000fe40008000000 */
[----:B------:R-:W-:Y:S02]  /*50a0*/  UISETP.NE.AND UP2, UPT, UR30, 0x1, UPT ;  /* 0x000000011e00788c */ /* 0x000fe4000bf45270 */
[----:B------:R-:W-:Y:S02]  /*50b0*/  UIMAD.WIDE.U32 UR18, UR13, UR28, URZ ;  /* 0x0000001c0d1272a5 */ /* 0x000fe4000f8e00ff */
[----:B------:R-:W-:Y:S02]  /*50c0*/  USEL UR4, UR32, UR34, !UP2 ;  /* 0x0000002220047287 */ /* 0x000fe4000d000000 */
[----:B------:R-:W-:Y:S02]  /*50d0*/  UISETP.NE.AND UP0, UPT, UR16, 0x1, UPT ;  /* 0x000000011000788c */ /* 0x000fe4000bf05270 */
[----:B------:R-:W-:Y:S02]  /*50e0*/  UP2UR UR24, UPR, URZ, 0x2 ;  /* 0x00000002ff187883 */ /* 0x000fe40008000000 */
[----:B------:R-:W-:Y:S02]  /*50f0*/  UISETP.NE.AND UP1, UPT, UR42, 0x1, UPT ;  /* 0x000000012a00788c */ /* 0x000fe4000bf25270 */
[----:B-1----:R-:W-:Y:S02]  /*5100*/  UIMAD.WIDE.U32 UR20, UR4, UR14, URZ ;  /* 0x0000000e041472a5 */ /* 0x002fe4000f8e00ff */
[----:B------:R-:W-:Y:S01]  /*5110*/  USEL UR8, UR33, UR35, !UP0 ;  /* 0x0000002321087287 */ /* 0x000fe2000c000000 */
[----:B------:R-:W-:Y:S02]  /*5120*/  UMOV UR5, UR11 ;  /* 0x0000000b00057c82 */ /* 0x000fe40008000000 */
[----:B------:R-:W-:Y:S02]  /*5130*/  USHF.R.U32.HI UR6, URZ, UR38, UR5 ;  /* 0x00000026ff067299 */ /* 0x000fe40008011605 */
[----:B------:R-:W-:Y:S02]  /*5140*/  UIMAD.WIDE.U32 UR22, UR8, UR14, URZ ;  /* 0x0000000e081672a5 */ /* 0x000fe4000f8e00ff */
[----:B------:R-:W-:Y:S02]  /*5150*/  USEL UR6, UR7, UR6, !UP2 ;  /* 0x0000000607067287 */ /* 0x000fe4000d000000 */
[----:B------:R-:W-:Y:S02]  /*5160*/  UISETP.NE.AND UP2, UPT, UR12, URZ, UPT ;  /* 0x000000ff0c00728c */ /* 0x000fe4000bf45270 */
[----:B------:R-:W-:Y:S01]  /*5170*/  UIMAD.WIDE.U32 UR10, UR6, UR14, URZ ;  /* 0x0000000e060a72a5 */ /* 0x000fe2000f8e00ff */
[----:B------:R-:W-:Y:S02]  /*5180*/  UMOV UR5, UR19 ;  /* 0x0000001300057c82 */ /* 0x000fe40008000000 */
[----:B------:R-:W-:Y:S03]  /*5190*/  USHF.R.U32.HI UR9, URZ, UR29, UR5 ;  /* 0x0000001dff097299 */ /* 0x000fe60008011605 */
[----:B------:R-:W-:Y:S02]  /*51a0*/  UMOV UR5, UR21 ;  /* 0x0000001500057c82 */ /* 0x000fe40008000000 */
[----:B------:R-:W-:Y:S03]  /*51b0*/  @UP1 USHF.R.U32.HI UR4, URZ, UR15, UR5 ;  /* 0x0000000fff041299 */ /* 0x000fe60008011605 */
[----:B------:R-:W-:Y:S01]  /*51c0*/  UMOV UR5, UR23 ;  /* 0x0000001700057c82 */ /* 0x000fe20008000000 */
[----:B------:R-:W-:Y:S02]  /*51d0*/  UIMAD UR4, UR42, UR4, URZ ;  /* 0x000000042a0472a4 */ /* 0x000fe4000f8e02ff */
[----:B------:R-:W-:Y:S02]  /*51e0*/  @UP1 USHF.R.U32.HI UR8, URZ, UR15, UR5 ;  /* 0x0000000fff081299 */ /* 0x000fe40008011605 */
[----:B------:R-:W-:Y:S02]  /*51f0*/  USEL UR5, UR13, UR9, !UP0 ;  /* 0x000000090d057287 */ /* 0x000fe4000c000000 */
[----:B------:R-:W-:Y:S02]  /*5200*/  UIMAD UR9, UR42, UR8, URZ ;  /* 0x000000082a0972a4 */ /* 0x000fe4000f8e02ff */
[----:B------:R-:W-:Y:S03]  /*5210*/  UISETP.GE.AND UP0, UPT, UR6, UR4, UPT ;  /* 0x000000040600728c */ /* 0x000fe6000bf06270 */
[----:B------:R-:W-:Y:S01]  /*5220*/  UMOV UR4, UR11 ;  /* 0x0000000b00047c82 */ /* 0x000fe20008000000 */
[----:B------:R-:W-:Y:S02]  /*5230*/  UISETP.GE.OR UP0, UPT, UR5, UR9, UP0 ;  /* 0x000000090500728c */ /* 0x000fe40008706670 */
[----:B------:R-:W-:Y:S02]  /*5240*/  USHF.R.U32.HI UR4, URZ, UR15, UR4 ;  /* 0x0000000fff047299 */ /* 0x000fe40008011604 */
[----:B------:R-:W-:Y:S02]  /*5250*/  UIMAD.WIDE.U32 UR10, UR5, UR14, URZ ;  /* 0x0000000e050a72a5 */ /* 0x000fe4000f8e00ff */
[----:B------:R-:W-:Y:S04]  /*5260*/  USEL UR12, UR6, UR4, !UP1 ;  /* 0x00000004060c7287 */ /* 0x000fe8000c800000 */
[----:B------:R-:W-:Y:S01]  /*5270*/  UIADD3 UR9, UPT, UPT, -UR12, URZ, URZ ;  /* 0x000000ff0c097290 */ /* 0x000fe2000fffe1ff */
[----:B------:R-:W-:Y:S02]  /*5280*/  @!UP0 UMOV UR4, UR11 ;  /* 0x0000000b00048c82 */ /* 0x000fe40008000000 */
[----:B------:R-:W-:Y:S02]  /*5290*/  @!UP0 USHF.R.U32.HI UR4, URZ, UR15, UR4 ;  /* 0x0000000fff048299 */ /* 0x000fe40008011604 */
[----:B------:R-:W-:Y:S02]  /*52a0*/  UIMAD UR9, UR42, UR9, UR6 ;  /* 0x000000092a0972a4 */ /* 0x000fe4000f8e0206 */
[----:B------:R-:W-:Y:S02]  /*52b0*/  @!UP0 USEL UR4, UR5, UR4, !UP1 ;  /* 0x0000000405048287 */ /* 0x000fe4000c800000 */
[----:B------:R-:W-:Y:S02]  /*52c0*/  UISETP.NE.AND UP1, UPT, UR24, URZ, UPT ;  /* 0x000000ff1800728c */ /* 0x000fe4000bf25270 */
[----:B------:R-:W-:Y:S02]  /*52d0*/  @!UP0 UIMAD UR9, UR8, UR9, UR4 ;  /* 0x00000009080982a4 */ /* 0x000fe4000f8e0204 */
[----:B------:R-:W-:Y:S02]  /*52e0*/  @!UP0 UIADD3 UR10, UPT, UPT, UR12, -UR4, URZ ;  /* 0x800000040c0a8290 */ /* 0x000fe4000fffe0ff */
[----:B------:R-:W-:Y:S02]  /*52f0*/  UIADD3 UR4, UPT, UPT, -UR5, URZ, URZ ;  /* 0x000000ff05047290 */ /* 0x000fe4000fffe1ff */
[----:B------:R-:W-:Y:S02]  /*5300*/  UIADD3 UR8, UPT, UPT, -UR6, URZ, URZ ;  /* 0x000000ff06087290 */ /* 0x000fe4000fffe1ff */
[----:B------:R-:W-:Y:S02]  /*5310*/  @!UP0 UIMAD UR6, UR10, UR42, UR5 ;  /* 0x0000002a0a0682a4 */ /* 0x000fe4000f8e0205 */
[----:B------:R-:W-:Y:S02]  /*5320*/  UIMAD UR13, UR16, UR4, UR13 ;  /* 0x00000004100d72a4 */ /* 0x000fe4000f8e020d */
[----:B------:R-:W-:Y:S01]  /*5330*/  UIMAD UR7, UR30, UR8, UR7 ;  /* 0x000000081e0772a4 */ /* 0x000fe2000f8e0207 */
[----:B------:R-:W-:Y:S02]  /*5340*/  @!UP0 UMOV UR5, UR9 ;  /* 0x0000000900058c82 */ /* 0x000fe40008000000 */
[----:B------:R-:W-:Y:S02]  /*5350*/  UIMAD UR13, UR5, UR16, UR13 ;  /* 0x00000010050d72a4 */ /* 0x000fe4000f8e020d */
[----:B------:R-:W-:Y:S11]  /*5360*/  UIMAD UR7, UR6, UR30, UR7 ;  /* 0x0000001e060772a4 */ /* 0x000ff6000f8e0207 */
[----:B------:R-:W-:Y:S01]  /*5370*/  @!UPT UIADD3 URZ, UPT, UPT, URZ, URZ, URZ ;  /* 0x000000fffffff290 */ /* 0x000fe2000fffe0ff */
.L_x_100:
[----:B------:R-:W3:Y:S01]  /*5380*/  @!UP3 LDCU.128 UR20, c[0x0][0xb10] ;  /* 0x00016200ff14b7ac */ /* 0x000ee20008000c00 */
[----:B------:R-:W-:Y:S02]  /*5390*/  ISETP.NE.U32.AND P0, PT, RZ, UR26, PT ;  /* 0x0000001aff007c0c */ /* 0x000fe4000bf05070 */
[----:B------:R-:W-:Y:S02]  /*53a0*/  SHF.L.U32 R2, R11, 0x1f, RZ ;  /* 0x0000001f0b027819 */ /* 0x000fe400000006ff */
[----:B------:R-:W-:Y:S01]  /*53b0*/  ISETP.NE.AND.EX P0, PT, RZ, UR27, PT, P0 ;  /* 0x0000001bff007c0c */ /* 0x000fe2000bf05300 */
[----:B------:R-:W4:Y:S01]  /*53c0*/  @!UP3 LDCU UR5, c[0x0][0xb0c] ;  /* 0x00016180ff05b7ac */ /* 0x000f220008000800 */
[----:B---3--:R-:W-:Y:S07]  /*53d0*/  UIMAD.WIDE.U32 UR8, UR13, UR20, URZ ;  /* 0x000000140d0872a5 */ /* 0x008fee000f8e00ff */
[----:B------:R-:W-:Y:S01]  /*53e0*/  @!UP3 UMOV UR4, UR9 ;  /* 0x000000090004bc82 */ /* 0x000fe20008000000 */
[----:B----4-:R-:W-:Y:S02]  /*53f0*/  @!UP3 UISETP.NE.AND UP0, UPT, UR5, 0x1, UPT ;  /* 0x000000010500b88c */ /* 0x010fe4000bf05270 */
[----:B------:R-:W-:Y:S02]  /*5400*/  @!UP3 USHF.R.U32.HI UR4, URZ, UR21, UR4 ;  /* 0x00000015ff04b299 */ /* 0x000fe40008011604 */
[----:B------:R-:W-:Y:S02]  /*5410*/  UIMAD.WIDE.U32 UR8, UR7, UR23, URZ ;  /* 0x00000017070872a5 */ /* 0x000fe4000f8e00ff */
[----:B------:R-:W-:Y:S02]  /*5420*/  @!UP3 USEL UR10, UR13, UR4, !UP0 ;  /* 0x000000040d0ab287 */ /* 0x000fe4000c000000 */
[----:B------:R-:W-:Y:S03]  /*5430*/  @!UP3 UISETP.NE.AND UP0, UPT, UR22, 0x1, UPT ;  /* 0x000000011600b88c */ /* 0x000fe6000bf05270 */
[----:B------:R-:W-:Y:S02]  /*5440*/  @!UP3 UMOV UR6, UR9 ;  /* 0x000000090006bc82 */ /* 0x000fe40008000000 */
[----:B------:R-:W3:Y:S02]  /*5450*/  @!UP3 LDCU UR4, c[0x0][0xb20] ;  /* 0x00016400ff04b7ac */ /* 0x000ee40008000800 */
[----:B---3--:R-:W-:Y:S04]  /*5460*/  @!UP3 USHF.R.U32.HI UR6, URZ, UR4, UR6 ;  /* 0x00000004ff06b299 */ /* 0x008fe80008011606 */
[----:B------:R-:W-:Y:S04]  /*5470*/  @!UP3 USEL UR6, UR7, UR6, !UP0 ;  /* 0x000000060706b287 */ /* 0x000fe8000c000000 */
[----:B------:R-:W-:Y:S02]  /*5480*/  @!UP3 UIADD3 UR4, UPT, UPT, -UR10, UR6, URZ ;  /* 0x000000060a04b290 */ /* 0x000fe4000fffe1ff */
[----:B------:R-:W-:Y:S02]  /*5490*/  @!UP3 UIADD3 UR6, UPT, UPT, UR10, -UR6, URZ ;  /* 0x800000060a06b290 */ /* 0x000fe4000fffe0ff */
[----:B------:R-:W-:Y:S02]  /*54a0*/  @!UP3 UIMAD UR13, UR4, UR5, UR13 ;  /* 0x00000005040db2a4 */ /* 0x000fe4000f8e020d */
[----:B------:R-:W-:Y:S01]  /*54b0*/  @!UP3 UIMAD UR7, UR6, UR22, UR7 ;  /* 0x000000160607b2a4 */ /* 0x000fe2000f8e0207 */
[----:B------:R-:W-:Y:S11]  /*54c0*/  BRA.U UP4, `(.L_x_101) ;  /* 0x0000000104107547 */ /* 0x000ff6000b800000 */
[----:B------:R-:W-:Y:S04]  /*54d0*/  MOV R3, UR37 ;  /* 0x0000002500037c02 */ /* 0x000fe80008000f00 */
[----:B------:R-:W-:Y:S04]  /*54e0*/  SHF.L.U32 R3, R3, 0x1f, RZ ;  /* 0x0000001f03037819 */ /* 0x000fe800000006ff */
[----:B------:R-:W3:Y:S02]  /*54f0*/  SYNCS.PHASECHK.TRANS64.TRYWAIT P1, [UR17+0x1c8], R3 ;  /* 0x0001c803ff0075a7 */ /* 0x000ee40008021111 */
[----:B---3--:R-:W-:Y:S05]  /*5500*/  @!P1 BRA `(.L_x_102) ;  /* 0x0000003000809947 */ /* 0x008fea0003800000 */
.L_x_101:
[----:B------:R-:W-:Y:S05]  /*5510*/  BRA.U !UP6, `(.L_x_103) ;  /* 0x000000010e387547 */ /* 0x000fea000b800000 */
[----:B------:R-:W-:Y:S01]  /*5520*/  UPLOP3.LUT UP1, UPT, UPT, UPT, UP5, 0x80, 0x8 ;  /* 0x000000000008789c */ /* 0x000fe20003f2f050 */
[----:B--2---:R-:W-:Y:S01]  /*5530*/  HFMA2 R0, -RZ, RZ, 0, 5.9604644775390625e-08 ;  /* 0x00000001ff007431 */ /* 0x004fe200000001ff */
[----:B------:R-:W2:Y:S01]  /*5540*/  LDCU.64 UR8, c[0x0][0x358] ;  /* 0x00006b00ff0877ac */ /* 0x000ea20008000a00 */
[----:B------:R-:W-:Y:S03]  /*5550*/  IMAD.MOV.U32 R80, RZ, RZ, 0x1 ;  /* 0x00000001ff507424 */ /* 0x000fe600078e00ff */
[----:B------:R-:W-:Y:S05]  /*5560*/  PLOP3.LUT P1, PT, PT, PT, UP1, 0x80, 0x8 ;  /* 0x000000000008781c */ /* 0x000fea0003f2f018 */
[----:B------:R-:W3:Y:S01]  /*5570*/  @UP1 LDCU.64 UR4, c[0x0][0x888] ;  /* 0x00011100ff0417ac */ /* 0x000ee20008000a00 */
[----:B------:R-:W-:Y:S07]  /*5580*/  @UP1 UIMAD UR6, UR36, UR26, URZ ;  /* 0x0000001a240612a4 */ /* 0x000fee000f8e02ff */
[----:B------:R-:W-:Y:S01]  /*5590*/  @!P1 PRMT R80, R0, 0x7610, R80 ;  /* 0x0000761000509816 */ /* 0x000fe20000000050 */
[----:B---3--:R-:W-:Y:S06]  /*55a0*/  @UP1 UIMAD.WIDE UR4, UR6, 0x4, UR4 ;  /* 0x00000004060418a5 */ /* 0x008fec000f8e0204 */
[----:B------:R-:W-:Y:S01]  /*55b0*/  IMAD.U32 R4, RZ, RZ, UR4 ;  /* 0x00000004ff047e24 */ /* 0x000fe2000f8e00ff */
[----:B------:R-:W-:Y:S04]  /*55c0*/  MOV R5, UR5 ;  /* 0x0000000500057c02 */ /* 0x000fe80008000f00 */
[----:B------:R-:W3:Y:S01]  /*55d0*/  @!UP1 LDCU UR4, c[0x0][0x880] ;  /* 0x00011000ff0497ac */ /* 0x000ee20008000800 */
[----:B--2--5:R4:W5:Y:S02]  /*55e0*/  @P1 LDG.E R39, desc[UR8][R4.64] ;  /* 0x0000000804271981 */ /* 0x024964000c1e1900 */
[----:B---34-:R-:W-:Y:S07]  /*55f0*/  @!P1 IMAD.U32 R39, RZ, RZ, UR4 ;  /* 0x00000004ff279e24 */ /* 0x018fee000f8e00ff */
.L_x_103:
[----:B-----5:R-:W-:Y:S01]  /*5600*/  @!P0 ISETP.EQ.AND P2, PT, R39, RZ, PT ;  /* 0x000000ff2700820c */ /* 0x020fe20003f42270 */
[----:B------:R-:W-:Y:S01]  /*5610*/  @!UPT UIADD3 URZ, UPT, UPT, URZ, URZ, URZ ;  /* 0x000000fffffff290 */ /* 0x000fe2000fffe0ff */
[----:B------:R-:W-:Y:S11]  /*5620*/  @!P0 BRA `(.L_x_104) ;  /* 0x0000000000148947 */ /* 0x000ff60003800000 */
[----:B------:R-:W-:Y:S02]  /*5630*/  LOP3.LUT P0, RZ, R80, 0xff, RZ, 0xc0, !PT ;  /* 0x000000ff50ff7812 */ /* 0x000fe4000780c0ff */
[----:B------:R-:W-:Y:S04]  /*5640*/  PLOP3.LUT P2, PT, PT, PT, UP1, 0x80, 0x8 ;  /* 0x000000000008781c */ /* 0x000fe80003f4f018 */
[----:B------:R-:W-:Y:S07]  /*5650*/  PLOP3.LUT P2, PT, P2, PT, PT, 0x8, 0x80 ;  /* 0x000000000080781c */ /* 0x000fee000174e170 */
[----:B------:R-:W-:Y:S11]  /*5660*/  @P0 ISETP.EQ.AND P2, PT, R39, RZ, PT ;  /* 0x000000ff2700020c */ /* 0x000ff60003f42270 */
[----:B------:R-:W-:Y:S02]  /*5670*/  @!UPT UIADD3 URZ, UPT, UPT, URZ, URZ, URZ ;  /* 0x000000fffffff290 */ /* 0x000fe4000fffe0ff */
.L_x_104:
[----:B------:R-:W3:Y:S01]  /*5680*/  SYNCS.PHASECHK.TRANS64.TRYWAIT P0, [UR17+0x1b8], R2 ;  /* 0x0001b802ff0075a7 */ /* 0x000ee20008001111 */
[----:B------:R-:W-:Y:S02]  /*5690*/  ELECT P1, URZ, PT ;  /* 0x0000000000ff782f */ /* 0x000fe40003820000 */
[----:B------:R-:W-:Y:S01]  /*56a0*/  IADD3 R10, PT, PT, R10, 0x1, RZ ;  /* 0x000000010a0a7810 */ /* 0x000fe20007ffe0ff */
[----:B---3--:R-:W-:Y:S10]  /*56b0*/  @!P0 BRA `(.L_x_105) ;  /* 0x00000030002c8947 */ /* 0x008ff40003800000 */
.L_x_202:
[----:B------:R-:W-:Y:S01]  /*56c0*/  PLOP3.LUT P1, PT, P2, P1, PT, 0xf2, 0x2f ;  /* 0x00000000002f781c */ /* 0x000fe20001723e72 */
[----:B------:R-:W-:Y:S01]  /*56d0*/  UMOV UR18, 0x0 ;  /* 0x0000000000127882 */ /* 0x000fe20000000000 */
[----:B------:R-:W-:Y:S01]  /*56e0*/  UMOV UR19, 0x10000000 ;  /* 0x1000000000137882 */ /* 0x000fe20000000000 */
[----:B------:R-:W-:Y:S01]  /*56f0*/  UMOV UR12, UR36 ;  /* 0x00000024000c7c82 */ /* 0x000fe20008000000 */
[----:B------:R-:W-:Y:S01]  /*5700*/  LOP3.LUT R11, R11, 0x1, RZ, 0x3c, !PT ;  /* 0x000000010b0b7812 */ /* 0x000fe200078e3cff */
[----:B------:R-:W-:Y:S01]  /*5710*/  UMOV UR36, UR25 ;  /* 0x0000001900247c82 */ /* 0x000fe20008000000 */
[----:B------:R-:W-:Y:S07]  /*5720*/  UPLOP3.LUT UP4, UPT, UPT, UPT, UPT, 0x80, 0x8 ;  /* 0x000000000008789c */ /* 0x000fee0003f8f070 */
[----:B--2---:R-:W-:Y:S01]  /*5730*/  @!P1 IADD3 R2, P0, PT, R12, 0x580, RZ ;  /* 0x000005800c029810 */ /* 0x004fe20007f1e0ff */
[----:B------:R-:W-:Y:S03]  /*5740*/  VOTEU.ALL UP0, P1 ;  /* 0x0000000000ff7886 */ /* 0x000fe60000800000 */
[----:B------:R-:W-:Y:S01]  /*5750*/  @!P1 R2UR UR5, R2 ;  /* 0x00000000020592ca */ /* 0x000fe200000e0000 */
[----:B------:R-:W-:Y:S01]  /*5760*/  @!P1 IMAD.X R0, RZ, RZ, R13, P0 ;  /* 0x000000ffff009224 */ /* 0x000fe200000e060d */
[----:B------:R-:W-:Y:S01]  /*5770*/  @!UP0 USHF.L.U32 UR10, UR45, 0x6, URZ ;  /* 0x000000062d0a8899 */ /* 0x000fe200080006ff */
[----:B------:R-:W-:Y:S01]  /*5780*/  ISETP.NE.AND P0, PT, R10, 0x2, PT ;  /* 0x000000020a00780c */ /* 0x000fe20003f05270 */
[----:B------:R-:W-:Y:S02]  /*5790*/  @!UP0 USHF.L.U32 UR11, UR46, 0x6, URZ ;  /* 0x000000062e0b8899 */ /* 0x000fe400080006ff */
[----:B------:R-:W-:Y:S01]  /*57a0*/  @!P1 R2UR UR4, R0 ;  /* 0x00000000000492ca */ /* 0x000fe200000e0000 */
[----:B------:R-:W-:Y:S01]  /*57b0*/  @!UP0 UIADD3 UR8, UPT, UPT, UR17, 0x400, URZ ;  /* 0x0000040011088890 */ /* 0x000fe2000fffe0ff */
[----:B------:R-:W-:Y:S01]  /*57c0*/  SEL R0, RZ, 0x1, P0 ;  /* 0x00000001ff007807 */ /* 0x000fe20000000000 */
[----:B------:R-:W-:Y:S01]  /*57d0*/  @!UP0 UIADD3 UR9, UPT, UPT, UR17, 0x1b0, URZ ;  /* 0x000001b011098890 */ /* 0x000fe2000fffe0ff */
[----:B------:R-:W-:Y:S01]  /*57e0*/  SEL R10, R10, RZ, P0 ;  /* 0x000000ff0a0a7207 */ /* 0x000fe20000000000 */
[----:B------:R-:W-:Y:S01]  /*57f0*/  VOTEU.ALL UP0, P1 ;  /* 0x0000000000ff7886 */ /* 0x000fe20000800000 */
[----:B------:R-:W-:Y:S01]  /*5800*/  LOP3.LUT R9, R9, R0, RZ, 0x3c, !PT ;  /* 0x0000000009097212 */ /* 0x000fe200078e3cff */
[----:B------:R-:W-:Y:S01]  /*5810*/  IMAD.U32 R2, RZ, RZ, UR5 ;  /* 0x00000005ff027e24 */ /* 0x000fe2000f8e00ff */
[----:B------:R-:W-:Y:S02]  /*5820*/  UIADD3 UR45, UPT, UPT, UR7, UR57, URZ ;  /* 0x00000039072d7290 */ /* 0x000fe4000fffe0ff */
[----:B------:R-:W-:Y:S03]  /*5830*/  UIADD3 UR46, UPT, UPT, UR13, UR60, URZ ;  /* 0x0000003c0d2e7290 */ /* 0x000fe6000fffe0ff */
[----:B------:R-:W-:Y:S01]  /*5840*/  IMAD.U32 R3, RZ, RZ, UR4 ;  /* 0x00000004ff037e24 */ /* 0x000fe2000f8e00ff */
[----:B------:R-:W-:Y:S04]  /*5850*/  @!P1 R2UR UR4, R2 ;  /* 0x00000000020492ca */ /* 0x000fe800000e0000 */
[----:B------:R-:W-:Y:S11]  /*5860*/  @!P1 R2UR UR5, R3 ;  /* 0x00000000030592ca */ /* 0x000ff600000e0000 */
[----:B------:R-:W-:Y:S02]  /*5870*/  @!UPT UIADD3 URZ, UPT, UPT, URZ, URZ, URZ ;  /* 0x000000fffffff290 */ /* 0x000fe4000fffe0ff */
[----:B------:R2:W-:Y:S01]  /*5880*/  @!UP0 UTMALDG.3D [UR8], [UR4], desc[UR18] ;  /* 0x00001208040085b4 */ /* 0x0005e20008011000 */
[----:B------:R2:W-:Y:S01]  /*5890*/  @!P1 SYNCS.ARRIVE.TRANS64.RED.A0TR RZ, [UR17+0x1b0], R8 ;  /* 0x0001b008ffff99a7 */ /* 0x0005e20008300411 */
[----:B------:R-:W-:Y:S01]  /*58a0*/  SYNCS.ARRIVE.TRANS64.RED.A1T0 RZ, [UR48], RZ ;  /* 0x000000ffffff79a7 */ /* 0x000fe20008100430 */
[----:B------:R-:W-:Y:S05]  /*58b0*/  BRA.U UP2, `(.L_x_106) ;  /* 0xfffffff502747547 */ /* 0x000fea000b83ffff */
[----:B------:R-:W-:Y:S07]  /*58c0*/  MOV R0, UR17 ;  /* 0x0000001100007c02 */ /* 0x000fee0008000f00 */
.L_x_107:
[----:B---3--:R-:W-:-:S04]  /*58d0*/  SHF.L.U32 R2, R11, 0x1f, RZ ;  /* 0x0000001f0b027819 */ /* 0x008fc800000006ff */
[----:B------:R3:W4:Y:S03]  /*58e0*/  SYNCS.PHASECHK.TRANS64.TRYWAIT P0, [R0+URZ+0x1b8], R2 ;  /* 0x0001b802000075a7 */ /* 0x00072600080011ff */
[----:B----4-:R-:W-:Y:S05]  /*58f0*/  @!P0 NANOSLEEP.SYNCS 0x989680 ;  /* 0x009896800000895d */ /* 0x010fea0003900000 */
[----:B------:R-:W4:Y:S02]  /*5900*/  @!P0 SYNCS.PHASECHK.TRANS64 P0, [R0+URZ+0x1b8], R2 ;  /* 0x0001b802000085a7 */ /* 0x000f2400080010ff */
[----:B-12-4-:R-:W-:Y:S05]  /*5910*/  @P0 EXIT ;  /* 0x000000000000094d */ /* 0x016fea0003800000 */
[----:B------:R-:W-:Y:S05]  /*5920*/  BRA `(.L_x_107) ;  /* 0xfffffffc00e87947 */ /* 0x000fea000383ffff */
.L_x_98:
[----:B------:R-:W-:-:S06]  /*5930*/  UISETP.GE.AND UP0, UPT, UR18, 0x4, UPT ;  /* 0x000000041200788c */ /* 0x000fcc000bf06270 */
[----:B------:R-:W-:-:S13]  /*5940*/  PLOP3.LUT P0, PT, PT, PT, UP0, 0x80, 0x8 ;  /* 0x000000000008781c */ /* 0x000fda0003f0f008 */
[----:B-1----:R-:W-:Y:S05]  /*5950*/  @!P0 EXIT ;  /* 0x000000000000894d */ /* 0x002fea0003800000 */
[----:B------:R-:W-:Y:S01]  /*5960*/  BAR.SYNC.DEFER_BLOCKING 0x6, 0xa0 ;  /* 0x0182800000007b1d */ /* 0x000fe20000010000 */
[C---:B------:R-:W-:Y:S01]  /*5970*/  IMAD.SHL.U32 R7, R69.reuse, 0x40, RZ ;  /* 0x0000004045077824 */ /* 0x040fe200078e00ff */
[----:B------:R-:W-:Y:S01]  /*5980*/  CS2R R84, SRZ ;  /* 0x0000000000547805 */ /* 0x000fe2000001ff00 */
[C---:B------:R-:W-:Y:S01]  /*5990*/  IMAD.SHL.U32 R4, R69.reuse, 0x20, RZ ;  /* 0x0000002045047824 */ /* 0x040fe200078e00ff */
[----:B------:R-:W-:Y:S01]  /*59a0*/  CS2R R82, SRZ ;  /* 0x0000000000527805 */ /* 0x000fe2000001ff00 */
[----:B------:R-:W-:Y:S01]  /*59b0*/  IMAD.SHL.U32 R5, R69, 0x8, RZ ;  /* 0x0000000845057824 */ /* 0x000fe200078e00ff */
[----:B------:R-:W-:Y:S01]  /*59c0*/  UMOV UR44, 0x400 ;  /* 0x00000400002c7882 */ /* 0x000fe20000000000 */
[----:B------:R-:W-:Y:S01]  /*59d0*/  LOP3.LUT R6, R7, 0x180, RZ, 0xc0, !PT ;  /* 0x0000018007067812 */ /* 0x000fe200078ec0ff */
[----:B------:R-:W-:Y:S01]  /*59e0*/  ULEA UR44, UR48, UR44, 0x18 ;  /* 0x0000002c302c7291 */ /* 0x000fe2000f8ec0ff */
[----:B------:R-:W-:Y:S01]  /*59f0*/  LOP3.LUT R4, R4, 0xc00, RZ, 0xc0, !PT ;  /* 0x00000c0004047812 */ /* 0x000fe200078ec0ff */
[----:B------:R-:W1:Y:S01]  /*5a00*/  LDC.64 R74, c[0x0][0x888] ;  /* 0x00022200ff4a7b82 */ /* 0x000e620000000a00 */
[----:B------:R-:W-:Y:S01]  /*5a10*/  LOP3.LUT R5, R6, 0x30, R5, 0xf8, !PT ;  /* 0x0000003006057812 */ /* 0x000fe200078ef805 */
[C---:B------:R-:W-:Y:S01]  /*5a20*/  IMAD.SHL.U32 R6, R69.reuse, 0x2, RZ ;  /* 0x0000000245067824 */ /* 0x040fe200078e00ff */
[--C-:B------:R-:W-:Y:S01]  /*5a30*/  LOP3.LUT R4, R4, 0x40, R7.reuse, 0xf8, !PT ;  /* 0x0000004004047812 */ /* 0x100fe200078ef807 */
[C---:B------:R-:W-:Y:S01]  /*5a40*/  IMAD.U32 R37, R69.reuse, 0x10000, RZ ;  /* 0x0001000045257824 */ /* 0x040fe200078e00ff */
[----:B------:R-:W-:Y:S01]  /*5a50*/  UIADD3 UR4, UPT, UPT, UR44, 0x1400, URZ ;  /* 0x000014002c047890 */ /* 0x000fe2000fffe0ff */
[----:B------:R-:W-:Y:S01]  /*5a60*/  IMAD.SHL.U32 R78, R69, 0x10, RZ ;  /* 0x00000010454e7824 */ /* 0x000fe200078e00ff */
[----:B------:R-:W-:Y:S01]  /*5a70*/  LOP3.LUT R5, R5, 0x20, R6, 0x78, !PT ;  /* 0x0000002005057812 */ /* 0x000fe200078e7806 */
[----:B------:R-:W2:Y:S01]  /*5a80*/  LDC.64 R76, c[0x0][0x890] ;  /* 0x00022400ff4c7b82 */ /* 0x000ea20000000a00 */
[----:B------:R-:W-:Y:S01]  /*5a90*/  LOP3.LUT R4, R4, 0x200, R7, 0xf8, !PT ;  /* 0x0000020004047812 */ /* 0x000fe200078ef807 */
[----:B------:R-:W-:Y:S01]  /*5aa0*/  IMAD.MOV.U32 R36, RZ, RZ, RZ ;  /* 0x000000ffff247224 */ /* 0x000fe200078e00ff */
[----:B------:R-:W-:Y:S01]  /*5ab0*/  LOP3.LUT R37, R37, 0x600000, RZ, 0xc0, !PT ;  /* 0x0060000025257812 */ /* 0x000fe200078ec0ff */
[----:B------:R-:W-:Y:S01]  /*5ac0*/  IMAD.U32 R86, RZ, RZ, UR4 ;  /* 0x00000004ff567e24 */ /* 0x000fe2000f8e00ff */
[----:B------:R-:W-:Y:S01]  /*5ad0*/  LOP3.LUT R79, R4, R5, RZ, 0xfc, !PT ;  /* 0x00000005044f7212 */ /* 0x000fe200078efcff */
[----:B------:R-:W3:Y:S01]  /*5ae0*/  LDS R0, [UR44+0x280] ;  /* 0x0002802cff007984 */ /* 0x000ee20008000800 */
[----:B------:R-:W-:Y:S01]  /*5af0*/  LOP3.LUT R78, R78, 0x20, RZ, 0xc0, !PT ;  /* 0x000000204e4e7812 */ /* 0x000fe200078ec0ff */
[----:B------:R-:W4:Y:S01]  /*5b00*/  LDC.64 R72, c[0x0][0x8b0] ;  /* 0x00022c00ff487b82 */ /* 0x000f220000000a00 */
[----:B------:R-:W1:Y:S01]  /*5b10*/  LDCU UR50, c[0x0][0x370] ;  /* 0x00006e00ff3277ac */ /* 0x000e620008000800 */
[----:B------:R-:W-:Y:S01]  /*5b20*/  VIADD R4, R79, UR44 ;  /* 0x0000002c4f047c36 */ /* 0x000fe20008000000 */
[----:B------:R-:W1:Y:S04]  /*5b30*/  LDCU.64 UR62, c[0x0][0x348] ;  /* 0x00006900ff3e77ac */ /* 0x000e680008000a00 */
[----:B------:R-:W-:Y:S01]  /*5b40*/  IADD3 R78, PT, PT, -R78, 0x400, R4 ;  /* 0x000004004e4e7810 */ /* 0x000fe20007ffe104 */
[----:B------:R-:W1:Y:S01]  /*5b50*/  LDC.64 R70, c[0x0][0x8a8] ;  /* 0x00022a00ff467b82 */ /* 0x000e620000000a00 */
[----:B------:R-:W1:Y:S01]  /*5b60*/  LDCU UR43, c[0x0][0xb0c] ;  /* 0x00016180ff2b77ac */ /* 0x000e620008000800 */
[----:B------:R-:W1:Y:S01]  /*5b70*/  LDCU UR39, c[0x0][0xb30] ;  /* 0x00016600ff2777ac */ /* 0x000e620008000800 */
[----:B------:R-:W1:Y:S01]  /*5b80*/  LDCU.64 UR58, c[0x0][0x888] ;  /* 0x00011100ff3a77ac */ /* 0x000e620008000a00 */
[----:B------:R-:W1:Y:S01]  /*5b90*/  LDCU.64 UR40, c[0x0][0xb28] ;  /* 0x00016500ff2877ac */ /* 0x000e620008000a00 */
[----:B------:R-:W1:Y:S01]  /*5ba0*/  LDCU.128 UR52, c[0x0][0xb10] ;  /* 0x00016200ff3477ac */ /* 0x000e620008000c00 */
[----:B------:R-:W1:Y:S01]  /*5bb0*/  LDCU UR49, c[0x0][0x374] ;  /* 0x00006e80ff3177ac */ /* 0x000e620008000800 */
[----:B------:R-:W-:Y:S01]  /*5bc0*/  UIADD3 UR56, UPT, UPT, UR44, 0x400, URZ ;  /* 0x000004002c387890 */ /* 0x000fe2000fffe0ff */
[----:B---3--:R-:W-:-:S11]  /*5bd0*/  IMAD.IADD R37, R0, 0x1, R37 ;  /* 0x0000000100257824 */ /* 0x008fd600078e0225 */
.L_x_125:
[----:B------:R-:W-:Y:S02]  /*5be0*/  LEA R3, R82, UR44, 0x3 ;  /* 0x0000002c52037c11 */ /* 0x000fe4000f8e18ff */
[----:B------:R-:W-:Y:S02]  /*5bf0*/  SHF.L.U32 R0, R84, 0x1f, RZ ;  /* 0x0000001f54007819 */ /* 0x000fe400000006ff */
[----:B-1----:R-:W-:Y:S02]  /*5c00*/  LEA R4, R82, UR44, 0x4 ;  /* 0x0000002c52047c11 */ /* 0x002fe4000f8e20ff */
[----:B------:R-:W3:Y:S02]  /*5c10*/  SYNCS.PHASECHK.TRANS64.TRYWAIT P0, [R3+URZ+0x1d0], R0 ;  /* 0x0001d000030075a7 */ /* 0x000ee400080011ff */
[----:B--23--:R-:W-:Y:S05]  /*5c20*/  @!P0 BRA `(.L_x_108) ;  /* 0x0000002800e88947 */ /* 0x00cfea0003800000 */
.L_x_203:
[----:B------:R-:W1:Y:S01]  /*5c30*/  LDS.128 R4, [R4+0x260] ;  /* 0x0002600004047984 */ /* 0x000e620000000c00 */
[----:B------:R-:W-:Y:S01]  /*5c40*/  UISETP.GE.AND UP0, UPT, UR42, 0x1, UPT ;  /* 0x000000012a00788c */ /* 0x000fe2000bf06270 */
[----:B------:R-:W-:Y:S01]  /*5c50*/  @!PT LDS RZ, [RZ] ;  /* 0x00000000fffff984 */ /* 0x000fe20000000800 */
[----:B------:R-:W-:Y:S01]  /*5c60*/  @!PT LDS RZ, [RZ] ;  /* 0x00000000fffff984 */ /* 0x000fe20000000800 */
[----:B------:R-:W-:Y:S01]  /*5c70*/  @!PT LDS RZ, [RZ] ;  /* 0x00000000fffff984 */ /* 0x000fe20000000800 */
[----:B------:R-:W-:Y:S01]  /*5c80*/  @!PT LDS RZ, [RZ] ;  /* 0x00000000fffff984 */ /* 0x000fe20000000800 */
[----:B------:R2:W-:Y:S06]  /*5c90*/  MEMBAR.ALL.CTA ;  /* 0x0000000000007992 */ /* 0x0005ec0000008000 */
[----:B--2---:R-:W2:Y:S01]  /*5ca0*/  FENCE.VIEW.ASYNC.S ;  /* 0x00000000000073c6 */ /* 0x004ea20000000000 */
[----:B-1----:R-:W-:Y:S11]  /*5cb0*/  LOP3.LUT P0, RZ, R6, 0x1, RZ, 0xc0, !PT ;  /* 0x0000000106ff7812 */ /* 0x002ff6000780c0ff */
[----:B------:R-:W-:Y:S02]  /*5cc0*/  @!UPT UIADD3 URZ, UPT, UPT, URZ, URZ, URZ ;  /* 0x000000fffffff290 */ /* 0x000fe4000fffe0ff */
[----:B--2---:R-:W-:Y:S01]  /*5cd0*/  VOTEU.ANY UP1, P0 ;  /* 0x0000000000ff7886 */ /* 0x004fe20000020100 */
[----:B------:R-:W-:Y:S01]  /*5ce0*/  PLOP3.LUT P0, PT, PT, PT, UP1, 0x80, 0x8 ;  /* 0x000000000008781c */ /* 0x000fe20003f0f018 */
[----:B------:R-:W-:Y:S11]  /*5cf0*/  UP2UR UR47, UPR, URZ, 0x2 ;  /* 0x00000002ff2f7883 */ /* 0x000ff60008000000 */
[----:B------:R-:W-:Y:S01]  /*5d00*/  @!UPT UIADD3 URZ, UPT, UPT, URZ, URZ, URZ ;  /* 0x000000fffffff290 */ /* 0x000fe2000fffe0ff */
[----:B---3--:R-:W-:Y:S02]  /*5d10*/  @P0 SHF.R.U32.HI R0, RZ, 0x10, R5 ;  /* 0x00000010ff000819 */ /* 0x008fe40000011605 */
        /* <DEDUP_REMOVED lines=12> */
[----:B------:R-:W2:Y:S01]  /*5de0*/  LDCU UR12, c[0x0][0xb20] ;  /* 0x00016400ff0c77ac */ /* 0x000ea20008000800 */
[----:B------:R-:W-:Y:S02]  /*5df0*/  UIMAD.WIDE.U32 UR4, UR49, UR55, URZ ;  /* 0x00000037310472a5 */ /* 0x000fe4000f8e00ff */
[----:B------:R-:W-:Y:S02]  /*5e00*/  UIMAD.WIDE.U32 UR6, UR50, UR52, URZ ;  /* 0x00000034320672a5 */ /* 0x000fe4000f8e00ff */
[----:B------:R-:W-:Y:S02]  /*5e10*/  UISETP.NE.AND UP0, UPT, UR54, 0x1, UPT ;  /* 0x000000013600788c */ /* 0x000fe4000bf05270 */
[----:B------:R-:W-:Y:S02]  /*5e20*/  UIMAD.WIDE.U32 UR8, UR37, UR55, URZ ;  /* 0x00000037250872a5 */ /* 0x000fe4000f8e00ff */
[----:B------:R-:W-:Y:S02]  /*5e30*/  UIMAD.WIDE.U32 UR10, UR38, UR52, URZ ;  /* 0x00000034260a72a5 */ /* 0x000fe4000f8e00ff */
[----:B------:R-:W-:Y:S02]  /*5e40*/  UISETP.NE.AND UP1, UPT, UR43, 0x1, UPT ;  /* 0x000000012b00788c */ /* 0x000fe4000bf25270 */
[----:B------:R-:W-:Y:S01]  /*5e50*/  UISETP.NE.AND UP2, UPT, UR42, 0x1, UPT ;  /* 0x000000012a00788c */ /* 0x000fe2000bf45270 */
[----:B------:R-:W-:Y:S02]  /*5e60*/  UMOV UR4, UR5 ;  /* 0x0000000500047c82 */ /* 0x000fe40008000000 */
[----:B--2---:R-:W-:Y:S03]  /*5e70*/  USHF.R.U32.HI UR5, URZ, UR12, UR4 ;  /* 0x0000000cff057299 */ /* 0x004fe60008011604 */
[----:B------:R-:W-:Y:S02]  /*5e80*/  UMOV UR4, UR7 ;  /* 0x0000000700047c82 */ /* 0x000fe40008000000 */
[----:B------:R-:W-:Y:S02]  /*5e90*/  USHF.R.U32.HI UR7, URZ, UR53, UR4 ;  /* 0x00000035ff077299 */ /* 0x000fe40008011604 */
[----:B------:R-:W-:Y:S02]  /*5ea0*/  USEL UR4, UR49, UR5, !UP0 ;  /* 0x0000000531047287 */ /* 0x000fe4000c000000 */
[----:B------:R-:W-:Y:S01]  /*5eb0*/  USEL UR7, UR50, UR7, !UP1 ;  /* 0x0000000732077287 */ /* 0x000fe2000c800000 */
[----:B------:R-:W-:Y:S01]  /*5ec0*/  UMOV UR5, UR9 ;  /* 0x0000000900057c82 */ /* 0x000fe20008000000 */
[----:B------:R-:W-:Y:S02]  /*5ed0*/  UIMAD.WIDE.U32 UR8, UR4, UR40, URZ ;  /* 0x00000028040872a5 */ /* 0x000fe4000f8e00ff */
[----:B------:R-:W-:Y:S03]  /*5ee0*/  USHF.R.U32.HI UR6, URZ, UR12, UR5 ;  /* 0x0000000cff067299 */ /* 0x000fe60008011605 */
[----:B------:R-:W-:Y:S01]  /*5ef0*/  UMOV UR5, UR11 ;  /* 0x0000000b00057c82 */ /* 0x000fe20008000000 */
[----:B------:R-:W-:Y:S02]  /*5f00*/  UIMAD.WIDE.U32 UR10, UR7, UR40, URZ ;  /* 0x00000028070a72a5 */ /* 0x000fe4000f8e00ff */
[----:B------:R-:W-:Y:S02]  /*5f10*/  USHF.R.U32.HI UR12, URZ, UR53, UR5 ;  /* 0x00000035ff0c7299 */ /* 0x000fe40008011605 */
[----:B------:R-:W-:Y:S01]  /*5f20*/  USEL UR6, UR37, UR6, !UP0 ;  /* 0x0000000625067287 */ /* 0x000fe2000c000000 */
[----:B------:R-:W-:Y:S02]  /*5f30*/  UMOV UR5, UR9 ;  /* 0x0000000900057c82 */ /* 0x000fe40008000000 */
[----:B------:R-:W-:Y:S01]  /*5f40*/  UMOV UR10, UR11 ;  /* 0x0000000b000a7c82 */ /* 0x000fe20008000000 */
[----:B------:R-:W-:Y:S02]  /*5f50*/  @UP2 USHF.R.U32.HI UR4, URZ, UR41, UR5 ;  /* 0x00000029ff042299 */ /* 0x000fe40008011605 */
[----:B------:R-:W-:Y:S02]  /*5f60*/  @UP2 USHF.R.U32.HI UR7, URZ, UR41, UR10 ;  /* 0x00000029ff072299 */ /* 0x000fe4000801160a */
[----:B------:R-:W-:Y:S02]  /*5f70*/  UIMAD UR4, UR42, UR4, URZ ;  /* 0x000000042a0472a4 */ /* 0x000fe4000f8e02ff */
[----:B------:R-:W-:Y:S02]  /*5f80*/  UIMAD.WIDE.U32 UR10, UR6, UR40, URZ ;  /* 0x00000028060a72a5 */ /* 0x000fe4000f8e00ff */
[----:B------:R-:W-:Y:S02]  /*5f90*/  USEL UR5, UR38, UR12, !UP1 ;  /* 0x0000000c26057287 */ /* 0x000fe4000c800000 */
[----:B------:R-:W-:Y:S02]  /*5fa0*/  UIMAD UR8, UR42, UR7, URZ ;  /* 0x000000072a0872a4 */ /* 0x000fe4000f8e02ff */
[----:B------:R-:W-:Y:S03]  /*5fb0*/  UISETP.GE.AND UP0, UPT, UR6, UR4, UPT ;  /* 0x000000040600728c */ /* 0x000fe6000bf06270 */
[----:B------:R-:W-:Y:S01]  /*5fc0*/  UMOV UR4, UR11 ;  /* 0x0000000b00047c82 */ /* 0x000fe20008000000 */
[----:B------:R-:W-:Y:S02]  /*5fd0*/  UISETP.GE.OR UP0, UPT, UR5, UR8, UP0 ;  /* 0x000000080500728c */ /* 0x000fe40008706670 */
[----:B------:R-:W-:Y:S02]  /*5fe0*/  USHF.R.U32.HI UR4, URZ, UR41, UR4 ;  /* 0x00000029ff047299 */ /* 0x000fe40008011604 */
[----:B------:R-:W-:Y:S02]  /*5ff0*/  UIMAD.WIDE.U32 UR8, UR5, UR40, URZ ;  /* 0x00000028050872a5 */ /* 0x000fe4000f8e00ff */
[----:B------:R-:W-:Y:S02]  /*6000*/  USEL UR11, UR6, UR4, !UP2 ;  /* 0x00000004060b7287 */ /* 0x000fe4000d000000 */
[----:B------:R-:W-:Y:S02]  /*6010*/  UIADD3 UR8, UPT, UPT, -UR5, URZ, URZ ;  /* 0x000000ff05087290 */ /* 0x000fe4000fffe1ff */
[----:B------:R-:W-:Y:S01]  /*6020*/  UIADD3 UR10, UPT, UPT, -UR11, URZ, URZ ;  /* 0x000000ff0b0a7290 */ /* 0x000fe2000fffe1ff */
[----:B------:R-:W-:Y:S01]  /*6030*/  @!UP0 UMOV UR4, UR9 ;  /* 0x0000000900048c82 */ /* 0x000fe20008000000 */
[----:B------:R-:W-:Y:S02]  /*6040*/  UIADD3 UR9, UPT, UPT, -UR6, URZ, URZ ;  /* 0x000000ff06097290 */ /* 0x000fe4000fffe1ff */
[----:B------:R-:W-:Y:S02]  /*6050*/  @!UP0 USHF.R.U32.HI UR4, URZ, UR41, UR4 ;  /* 0x00000029ff048299 */ /* 0x000fe40008011604 */
[----:B------:R-:W-:Y:S02]  /*6060*/  UIMAD UR10, UR42, UR10, UR6 ;  /* 0x0000000a2a0a72a4 */ /* 0x000fe4000f8e0206 */
[----:B------:R-:W-:Y:S04]  /*6070*/  @!UP0 USEL UR4, UR5, UR4, !UP2 ;  /* 0x0000000405048287 */ /* 0x000fe8000d000000 */
[----:B------:R-:W-:Y:S02]  /*6080*/  @!UP0 UIMAD UR10, UR7, UR10, UR4 ;  /* 0x0000000a070a82a4 */ /* 0x000fe4000f8e0204 */
[----:B------:R-:W-:Y:S02]  /*6090*/  @!UP0 UIADD3 UR11, UPT, UPT, UR11, -UR4, URZ ;  /* 0x800000040b0b8290 */ /* 0x000fe4000fffe0ff */
[----:B------:R-:W-:Y:S02]  /*60a0*/  UIMAD UR7, UR43, UR8, UR38 ;  /* 0x000000082b0772a4 */ /* 0x000fe4000f8e0226 */
[----:B------:R-:W-:Y:S02]  /*60b0*/  @!UP0 UIMAD UR6, UR11, UR42, UR5 ;  /* 0x0000002a0b0682a4 */ /* 0x000fe4000f8e0205 */
[----:B------:R-:W-:Y:S01]  /*60c0*/  UIMAD UR4, UR54, UR9, UR37 ;  /* 0x00000009360472a4 */ /* 0x000fe2000f8e0225 */
[----:B------:R-:W-:Y:S02]  /*60d0*/  @!UP0 UMOV UR5, UR10 ;  /* 0x0000000a00058c82 */ /* 0x000fe40008000000 */
[----:B------:R-:W-:Y:S02]  /*60e0*/  UIMAD UR38, UR5, UR43, UR7 ;  /* 0x0000002b052672a4 */ /* 0x000fe4000f8e0207 */
[----:B------:R-:W-:Y:S11]  /*60f0*/  UIMAD UR37, UR6, UR54, UR4 ;  /* 0x00000036062572a4 */ /* 0x000ff6000f8e0204 */
[----:B------:R-:W-:Y:S01]  /*6100*/  @!UPT UIADD3 URZ, UPT, UPT, URZ, URZ, URZ ;  /* 0x000000fffffff290 */ /* 0x000fe2000fffe0ff */
.L_x_109:
[----:B------:R-:W-:Y:S01]  /*6110*/  UISETP.NE.AND UP0, UPT, UR39, 0x1, UPT ;  /* 0x000000012700788c */ /* 0x000fe2000bf05270 */
[----:B------:R-:W-:Y:S10]  /*6120*/  IADD3 R82, PT, PT, R82, 0x1, RZ ;  /* 0x0000000152527810 */ /* 0x000ff40007ffe0ff */
[----:B------:R-:W2:Y:S01]  /*6130*/  @!UP0 LDCU.128 UR12, c[0x0][0xb10] ;  /* 0x00016200ff0c87ac */ /* 0x000ea20008000c00 */
[----:B------:R-:W3:Y:S01]  /*6140*/  @!UP0 LDCU UR5, c[0x0][0xb0c] ;  /* 0x00016180ff0587ac */ /* 0x000ee20008000800 */
[----:B------:R-:W4:Y:S01]  /*6150*/  @!UP0 LDCU UR10, c[0x0][0xb20] ;  /* 0x00016400ff0a87ac */ /* 0x000f220008000800 */
[----:B--2---:R-:W-:Y:S02]  /*6160*/  UIMAD.WIDE.U32 UR8, UR38, UR12, URZ ;  /* 0x0000000c260872a5 */ /* 0x004fe4000f8e00ff */
[----:B------:R-:W-:Y:S02]  /*6170*/  UIMAD.WIDE.U32 UR6, UR37, UR15, URZ ;  /* 0x0000000f250672a5 */ /* 0x000fe4000f8e00ff */
[----:B------:R-:W-:Y:S03]  /*6180*/  @!UP0 UISETP.NE.AND UP1, UPT, UR14, 0x1, UPT ;  /* 0x000000010e00888c */ /* 0x000fe6000bf25270 */
[----:B------:R-:W-:Y:S01]  /*6190*/  @!UP0 UMOV UR4, UR9 ;  /* 0x0000000900048c82 */ /* 0x000fe20008000000 */
[----:B---3--:R-:W-:Y:S02]  /*61a0*/  @!UP0 UISETP.NE.AND UP2, UPT, UR5, 0x1, UPT ;  /* 0x000000010500888c */ /* 0x008fe4000bf45270 */
[----:B------:R-:W-:Y:S01]  /*61b0*/  @!UP0 USHF.R.U32.HI UR4, URZ, UR13, UR4 ;  /* 0x0000000dff048299 */ /* 0x000fe20008011604 */
[----:B------:R-:W-:Y:S02]  /*61c0*/  @!UP0 UMOV UR6, UR7 ;  /* 0x0000000700068c82 */ /* 0x000fe40008000000 */
[----:B----4-:R-:W-:Y:S02]  /*61d0*/  @!UP0 USHF.R.U32.HI UR6, URZ, UR10, UR6 ;  /* 0x0000000aff068299 */ /* 0x010fe40008011606 */
[----:B------:R-:W-:Y:S02]  /*61e0*/  @!UP0 USEL UR7, UR38, UR4, !UP2 ;  /* 0x0000000426078287 */ /* 0x000fe4000d000000 */
[----:B------:R-:W-:Y:S04]  /*61f0*/  @!UP0 USEL UR6, UR37, UR6, !UP1 ;  /* 0x0000000625068287 */ /* 0x000fe8000c800000 */
[----:B------:R-:W-:Y:S02]  /*6200*/  @!UP0 UIADD3 UR4, UPT, UPT, -UR7, UR6, URZ ;  /* 0x0000000607048290 */ /* 0x000fe4000fffe1ff */
[----:B------:R-:W-:Y:S02]  /*6210*/  @!UP0 UIADD3 UR6, UPT, UPT, UR7, -UR6, URZ ;  /* 0x8000000607068290 */ /* 0x000fe4000fffe0ff */
[----:B------:R-:W-:Y:S02]  /*6220*/  @!UP0 UIMAD UR38, UR4, UR5, UR38 ;  /* 0x00000005042682a4 */ /* 0x000fe4000f8e0226 */
[----:B------:R-:W-:Y:S02]  /*6230*/  @!UP0 UIMAD UR37, UR6, UR14, UR37 ;  /* 0x0000000e062582a4 */ /* 0x000fe4000f8e0225 */
[----:B------:R-:W-:Y:S09]  /*6240*/  ULOP3.LUT UP0, URZ, UR56, 0x1b0, URZ, 0xc0, !UPT ;  /* 0x000001b038ff7892 */ /* 0x000ff2000f80c0ff */
[----:B------:R-:W-:Y:S05]  /*6250*/  BRA.U !UP0, `(.L_x_110) ;  /* 0x0000000108407547 */ /* 0x000fea000b800000 */
[----:B------:R-:W2:Y:S01]  /*6260*/  LDCU.64 UR8, c[0x4][0x80] ;  /* 0x01001000ff0877ac */ /* 0x000ea20008000a00 */
[----:B------:R-:W-:Y:S01]  /*6270*/  MOV R3, 0x0 ;  /* 0x0000000000037802 */ /* 0x000fe20000000f00 */
[----:B------:R-:W-:Y:S02]  /*6280*/  HFMA2 R12, -RZ, RZ, 0, 5.9604644775390625e-08 ;  /* 0x00000001ff0c7431 */ /* 0x000fe400000001ff */
[----:B------:R-:W-:Y:S02]  /*6290*/  IMAD.MOV.U32 R8, RZ, RZ, 0x70 ;  /* 0x00000070ff087424 */ /* 0x000fe400078e00ff */
[----:B------:R-:W-:Y:S01]  /*62a0*/  IMAD.MOV.U32 R13, RZ, RZ, RZ ;  /* 0x000000ffff0d7224 */ /* 0x000fe200078e00ff */
[----:B------:R-:W3:Y:S01]  /*62b0*/  LDCU.64 UR6, c[0x4][0x88] ;  /* 0x01001100ff0677ac */ /* 0x000ee20008000a00 */
[----:B------:R-:W4:Y:S01]  /*62c0*/  LDC.64 R2, c[0x4][R3] ;  /* 0x0100000003027b82 */ /* 0x000f220000000a00 */
[----:B------:R-:W1:Y:S01]  /*62d0*/  LDCU.64 UR4, c[0x4][0x8] ;  /* 0x01000100ff0477ac */ /* 0x000e620008000a00 */
[----:B--2---:R-:W-:Y:S01]  /*62e0*/  MOV R5, UR9 ;  /* 0x0000000900057c02 */ /* 0x004fe20008000f00 */
[----:B------:R-:W-:Y:S01]  /*62f0*/  IMAD.U32 R4, RZ, RZ, UR8 ;  /* 0x00000008ff047e24 */ /* 0x000fe2000f8e00ff */
[----:B---3--:R-:W-:Y:S01]  /*6300*/  MOV R7, UR7 ;  /* 0x0000000700077c02 */ /* 0x008fe20008000f00 */
[----:B------:R-:W-:Y:S01]  /*6310*/  IMAD.U32 R6, RZ, RZ, UR6 ;  /* 0x00000006ff067e24 */ /* 0x000fe2000f8e00ff */
[----:B-1----:R-:W-:Y:S01]  /*6320*/  MOV R11, UR5 ;  /* 0x00000005000b7c02 */ /* 0x002fe20008000f00 */
[----:B------:R-:W-:Y:S02]  /*6330*/  IMAD.U32 R10, RZ, RZ, UR4 ;  /* 0x00000004ff0a7e24 */ /* 0x000fe4000f8e00ff */
[----:B------:R-:W-:Y:S07]  /*6340*/  LEPC R20, `(.L_x_110) ;  /* 0x000000001014794e */ /* 0x000fee0000000000 */
[----:B----45:R-:W-:Y:S05]  /*6350*/  CALL.ABS.NOINC R2 ;  /* 0x0000000002007343 */ /* 0x030fea0003c00000 */
.L_x_110:
[----:B------:R-:W-:Y:S01]  /*6360*/  LOP3.LUT P0, RZ, R86, 0x1b0, RZ, 0xc0, !PT ;  /* 0x000001b056ff7812 */ /* 0x000fe2000780c0ff */
[----:B------:R-:W-:Y:S11]  /*6370*/  BSSY.RECONVERGENT B6, `(.L_x_111) ;  /* 0x0000013000067945 */ /* 0x000ff60003800200 */
[----:B------:R-:W-:Y:S01]  /*6380*/  @!UPT UIADD3 URZ, UPT, UPT, URZ, URZ, URZ ;  /* 0x000000fffffff290 */ /* 0x000fe2000fffe0ff */
[----:B------:R-:W-:Y:S05]  /*6390*/  @!P0 BRA `(.L_x_112) ;  /* 0x0000000000408947 */ /* 0x000fea0003800000 */
        /* <DEDUP_REMOVED lines=16> */
.L_x_112:
[----:B------:R-:W-:Y:S05]  /*64a0*/  BSYNC.RECONVERGENT B6 ;  /* 0x0000000000067941 */ /* 0x000fea0003800200 */
.L_x_111:
[----:B------:R-:W-:Y:S01]  /*64b0*/  ISETP.NE.U32.AND P3, PT, R76, RZ, PT ;  /* 0x000000ff4c00720c */ /* 0x000fe20003f65070 */
[----:B------:R-:W-:Y:S01]  /*64c0*/  UISETP.NE.AND UP1, UPT, UR61, URZ, UPT ;  /* 0x000000ff3d00728c */ /* 0x000fe2000bf25270 */
[----:B------:R-:W-:Y:S02]  /*64d0*/  ISETP.NE.U32.AND P4, PT, R72, RZ, PT ;  /* 0x000000ff4800720c */ /* 0x000fe40003f85070 */
[----:B------:R-:W-:Y:S02]  /*64e0*/  ISETP.NE.AND.EX P3, PT, R77, RZ, PT, P3 ;  /* 0x000000ff4d00720c */ /* 0x000fe40003f65330 */
[----:B------:R-:W-:Y:S02]  /*64f0*/  PLOP3.LUT P1, PT, PT, PT, PT, 0x8, 0x80 ;  /* 0x000000000080781c */ /* 0x000fe40003f2e170 */
[----:B------:R-:W-:Y:S02]  /*6500*/  PLOP3.LUT P0, PT, PT, PT, UP1, 0x80, 0x8 ;  /* 0x000000000008781c */ /* 0x000fe40003f0f018 */
[----:B------:R-:W-:Y:S02]  /*6510*/  ISETP.NE.AND.EX P4, PT, R73, RZ, PT, P4 ;  /* 0x000000ff4900720c */ /* 0x000fe40003f85340 */
[----:B------:R-:W2:Y:S09]  /*6520*/  @UP1 LDCU.64 UR4, c[0x0][0x888] ;  /* 0x00011100ff0417ac */ /* 0x000eb20008000a00 */
[----:B------:R-:W-:Y:S01]  /*6530*/  @P0 PLOP3.LUT P1, PT, P3, PT, PT, 0x80, 0x8 ;  /* 0x000000000008081c */ /* 0x000fe20001f2f070 */
[----:B--2---:R-:W-:Y:S04]  /*6540*/  @UP1 UISETP.NE.U32.AND UP0, UPT, UR4, URZ, UPT ;  /* 0x000000ff0400128c */ /* 0x004fe8000bf05070 */
[----:B------:R-:W-:Y:S04]  /*6550*/  @UP1 UISETP.NE.AND.EX UP0, UPT, UR5, URZ, UPT, UP0 ;  /* 0x000000ff0500128c */ /* 0x000fe8000bf05300 */
[----:B------:R-:W-:Y:S01]  /*6560*/  @UP1 USEL UR4, URZ, 0xffffffff, UP0 ;  /* 0xffffffffff041887 */ /* 0x000fe20008000000 */
[----:B------:R-:W-:Y:S11]  /*6570*/  @!P3 BRA `(.L_x_113) ;  /* 0x000000000030b947 */ /* 0x000ff60003800000 */
[----:B------:R-:W-:Y:S01]  /*6580*/  ISETP.NE.U32.AND P2, PT, R74, RZ, PT ;  /* 0x000000ff4a00720c */ /* 0x000fe20003f45070 */
[----:B------:R-:W2:Y:S01]  /*6590*/  LDCU.64 UR6, c[0x0][0x358] ;  /* 0x00006b00ff0677ac */ /* 0x000ea20008000a00 */
[----:B------:R-:W-:Y:S02]  /*65a0*/  IMAD.MOV.U32 R80, RZ, RZ, 0x1 ;  /* 0x00000001ff507424 */ /* 0x000fe400078e00ff */
[----:B------:R-:W-:Y:S11]  /*65b0*/  ISETP.NE.AND.EX P2, PT, R75, RZ, PT, P2 ;  /* 0x000000ff4b00720c */ /* 0x000ff60003f45320 */
[----:B------:R-:W-:Y:S02]  /*65c0*/  @!UPT UIADD3 URZ, UPT, UPT, URZ, URZ, URZ ;  /* 0x000000fffffff290 */ /* 0x000fe4000fffe0ff */
[----:B------:R-:W3:Y:S01]  /*65d0*/  @P2 LDC.64 R2, c[0x0][0x888] ;  /* 0x00022200ff022b82 */ /* 0x000ee20000000a00 */
[----:B-1----:R-:W-:Y:S04]  /*65e0*/  @P2 IMAD R0, R76, UR36, RZ ;  /* 0x000000244c002c24 */ /* 0x002fe8000f8e02ff */
[----:B---3--:R-:W-:Y:S04]  /*65f0*/  @P2 IMAD.WIDE R2, R0, 0x4, R2 ;  /* 0x0000000400022825 */ /* 0x008fe800078e0202 */
[----:B------:R-:W-:Y:S01]  /*6600*/  HFMA2 R0, -RZ, RZ, 0, 5.9604644775390625e-08 ;  /* 0x00000001ff007431 */ /* 0x000fe200000001ff */
[----:B--2--5:R2:W5:Y:S04]  /*6610*/  @P2 LDG.E R39, desc[UR6][R2.64] ;  /* 0x0000000602272981 */ /* 0x024568000c1e1900 */
[----:B------:R-:W-:Y:S01]  /*6620*/  @!P2 PRMT R80, R0, 0x7610, R80 ;  /* 0x000076100050a816 */ /* 0x000fe20000000050 */
[----:B--2---:R-:W3:Y:S06]  /*6630*/  @!P2 LDC R39, c[0x0][0x880] ;  /* 0x00022000ff27ab82 */ /* 0x004eec0000000800 */
.L_x_113:
[----:B------:R-:W-:Y:S05]  /*6640*/  @!P4 BRA `(.L_x_114) ;  /* 0x000000000024c947 */ /* 0x000fea0003800000 */
[----:B------:R-:W-:Y:S01]  /*6650*/  ISETP.NE.U32.AND P2, PT, R70, RZ, PT ;  /* 0x000000ff4600720c */ /* 0x000fe20003f45070 */
[----:B------:R-:W2:Y:S03]  /*6660*/  LDCU.64 UR6, c[0x0][0x358] ;  /* 0x00006b00ff0677ac */ /* 0x000ea60008000a00 */
[----:B------:R-:W-:Y:S11]  /*6670*/  ISETP.NE.AND.EX P2, PT, R71, RZ, PT, P2 ;  /* 0x000000ff4700720c */ /* 0x000ff60003f45320 */
[----:B------:R-:W-:Y:S02]  /*6680*/  @!UPT UIADD3 URZ, UPT, UPT, URZ, URZ, URZ ;  /* 0x000000fffffff290 */ /* 0x000fe4000fffe0ff */
[----:B------:R-:W4:Y:S01]  /*6690*/  @P2 LDC.64 R2, c[0x0][0x8a8] ;  /* 0x00022a00ff022b82 */ /* 0x000f220000000a00 */
[----:B-1----:R-:W-:Y:S04]  /*66a0*/  @P2 IMAD R0, R72, UR36, RZ ;  /* 0x0000002448002c24 */ /* 0x002fe8000f8e02ff */
[----:B----4-:R-:W-:Y:S05]  /*66b0*/  @P2 IMAD.WIDE R2, R0, 0x4, R2 ;  /* 0x0000000400022825 */ /* 0x010fea00078e0202 */
[----:B--2--5:R2:W5:Y:S02]  /*66c0*/  @P2 LDG.E R38, desc[UR6][R2.64] ;  /* 0x0000000602262981 */ /* 0x024564000c1e1900 */
[----:B--2---:R-:W4:Y:S02]  /*66d0*/  @!P2 LDC R38, c[0x0][0x8a0] ;  /* 0x00022800ff26ab82 */ /* 0x004f240000000800 */
.L_x_114:
[----:B---3-5:R-:W-:Y:S01]  /*66e0*/  @P0 ISETP.NE.AND P4, PT, R39, RZ, PT ;  /* 0x000000ff2700020c */ /* 0x028fe20003f85270 */
[----:B-1----:R-:W-:Y:S01]  /*66f0*/  IMAD.U32 R0, RZ, RZ, UR4 ;  /* 0x00000004ff007e24 */ /* 0x002fe2000f8e00ff */
[----:B------:R-:W-:Y:S01]  /*6700*/  @P0 LOP3.LUT P2, RZ, R80, 0xff, RZ, 0xc0, !PT ;  /* 0x000000ff50ff0812 */ /* 0x000fe2000784c0ff */
[----:B------:R-:W-:Y:S01]  /*6710*/  BSSY B1, `(.L_x_115) ;  /* 0x0000039000017945 */ /* 0x000fe20003800000 */
[----:B------:R-:W-:Y:S02]  /*6720*/  @P0 SEL R2, RZ, 0xffffffff, P4 ;  /* 0xffffffffff020807 */ /* 0x000fe40002000000 */
[----:B------:R-:W-:Y:S02]  /*6730*/  CS2R R46, SRZ ;  /* 0x00000000002e7805 */ /* 0x000fe4000001ff00 */
[----:B------:R-:W-:Y:S02]  /*6740*/  LEA R16, R36, UR44, 0x3 ;  /* 0x0000002c24107c11 */ /* 0x000fe4000f8e18ff */
[----:B------:R-:W-:Y:S02]  /*6750*/  CS2R R44, SRZ ;  /* 0x00000000002c7805 */ /* 0x000fe4000001ff00 */
[----:B------:R-:W-:Y:S02]  /*6760*/  @P1 SEL R2, R0, R2, !P2 ;  /* 0x0000000200021207 */ /* 0x000fe40005000000 */
[----:B------:R-:W-:Y:S02]  /*6770*/  CS2R R42, SRZ ;  /* 0x00000000002a7805 */ /* 0x000fe4000001ff00 */
[----:B------:R-:W-:Y:S02]  /*6780*/  SHF.L.U32 R3, R85, 0x1f, RZ ;  /* 0x0000001f55037819 */ /* 0x000fe400000006ff */
[----:B------:R-:W-:Y:S02]  /*6790*/  CS2R R40, SRZ ;  /* 0x0000000000287805 */ /* 0x000fe4000001ff00 */
[----:B------:R-:W-:Y:S02]  /*67a0*/  @P0 LOP3.LUT R2, R2, 0x1, RZ, 0xc0, !PT ;  /* 0x0000000102020812 */ /* 0x000fe400078ec0ff */
[----:B------:R-:W-:Y:S02]  /*67b0*/  PLOP3.LUT P5, PT, PT, PT, PT, 0x8, 0x80 ;  /* 0x000000000080781c */ /* 0x000fe40003fae170 */
[----:B------:R-:W-:Y:S02]  /*67c0*/  ISETP.NE.U32.OR P1, PT, R2, 0x1, !P0 ;  /* 0x000000010200780c */ /* 0x000fe40004725470 */
[----:B------:R-:W-:Y:S11]  /*67d0*/  LEA.HI R2, R36, R36, RZ, 0x1 ;  /* 0x0000002424027211 */ /* 0x000ff600078f08ff */
[----:B------:R-:W-:Y:S04]  /*67e0*/  @P1 SHF.L.U32 R0, R83, 0x1f, RZ ;  /* 0x0000001f53001819 */ /* 0x000fe800000006ff */
[----:B------:R1:W2:Y:S01]  /*67f0*/  @P1 SYNCS.PHASECHK.TRANS64.TRYWAIT P0, [UR44+0x1b0], R0 ;  /* 0x0001b000ff0015a7 */ /* 0x0002a2000800112c */
[----:B------:R3:W3:Y:S01]  /*6800*/  SYNCS.PHASECHK.TRANS64.TRYWAIT P4, [R16+URZ+0x1f0], R3 ;  /* 0x0001f003100075a7 */ /* 0x0006e200080811ff */
[C---:B-1----:R-:W-:Y:S01]  /*6810*/  IMAD.SHL.U32 R0, R2.reuse, 0x20, RZ ;  /* 0x0000002002007824 */ /* 0x042fe200078e00ff */
[----:B------:R-:W-:Y:S04]  /*6820*/  LOP3.LUT R2, R2, 0xffe, RZ, 0xc0, !PT ;  /* 0x00000ffe02027812 */ /* 0x000fe800078ec0ff */
[----:B------:R-:W-:Y:S01]  /*6830*/  LOP3.LUT R0, R0, 0xffffffc0, RZ, 0xc0, !PT ;  /* 0xffffffc000007812 */ /* 0x000fe200078ec0ff */
[----:B------:R-:W-:Y:S04]  /*6840*/  IMAD.IADD R2, R36, 0x1, -R2 ;  /* 0x0000000124027824 */ /* 0x000fe800078e0a02 */
[----:B------:R-:W-:Y:S04]  /*6850*/  IMAD.IADD R0, R37, 0x1, R0 ;  /* 0x0000000125007824 */ /* 0x000fe800078e0200 */
[----:B------:R-:W-:Y:S01]  /*6860*/  IMAD R2, R2, 0x100000, R0 ;  /* 0x0010000002027824 */ /* 0x000fe200078e0200 */
[----:B--2---:R-:W-:Y:S01]  /*6870*/  @P1 PLOP3.LUT P5, PT, P0, PT, PT, 0x8, 0x80 ;  /* 0x000000000080181c */ /* 0x004fe200007ae170 */
[----:B------:R-:W-:Y:S01]  /*6880*/  @!UPT UIADD3 URZ, UPT, UPT, URZ, URZ, URZ ;  /* 0x000000fffffff290 */ /* 0x000fe2000fffe0ff */
[----:B---3--:R-:W-:Y:S11]  /*6890*/  @!P1 BRA `(.L_x_116) ;  /* 0x0000000000809947 */ /* 0x008ff60003800000 */
[----:B------:R-:W-:Y:S01]  /*68a0*/  ISETP.NE.U32.AND P0, PT, RZ, UR58, PT ;  /* 0x0000003aff007c0c */ /* 0x000fe2000bf05070 */
[----:B------:R-:W-:Y:S01]  /*68b0*/  BSSY B0, `(.L_x_117) ;  /* 0x0000012000007945 */ /* 0x000fe20003800000 */
[----:B------:R-:W-:Y:S02]  /*68c0*/  ISETP.NE.AND P2, PT, R39, RZ, PT ;  /* 0x000000ff2700720c */ /* 0x000fe40003f45270 */
[----:B------:R-:W-:Y:S02]  /*68d0*/  CS2R R42, SRZ ;  /* 0x00000000002a7805 */ /* 0x000fe4000001ff00 */
[----:B------:R-:W-:Y:S02]  /*68e0*/  ISETP.NE.AND.EX P0, PT, RZ, UR59, PT, P0 ;  /* 0x0000003bff007c0c */ /* 0x000fe4000bf05300 */
[----:B------:R-:W-:Y:S02]  /*68f0*/  CS2R R40, SRZ ;  /* 0x0000000000287805 */ /* 0x000fe4000001ff00 */
[----:B------:R-:W-:Y:S02]  /*6900*/  LOP3.LUT P1, RZ, R80, 0xff, RZ, 0xc0, !PT ;  /* 0x000000ff50ff7812 */ /* 0x000fe4000782c0ff */
[----:B------:R-:W-:Y:S02]  /*6910*/  CS2R R46, SRZ ;  /* 0x00000000002e7805 */ /* 0x000fe4000001ff00 */
[----:B------:R-:W-:Y:S02]  /*6920*/  SEL R0, RZ, 0xffffffff, P2 ;  /* 0xffffffffff007807 */ /* 0x000fe40001000000 */
[----:B------:R-:W-:Y:S02]  /*6930*/  CS2R R44, SRZ ;  /* 0x00000000002c7805 */ /* 0x000fe4000001ff00 */
[----:B------:R-:W-:Y:S04]  /*6940*/  SEL R4, RZ, 0xffffffff, P0 ;  /* 0xffffffffff047807 */ /* 0x000fe80000000000 */
[----:B------:R-:W-:Y:S04]  /*6950*/  @P3 SEL R0, R4, R0, !P1 ;  /* 0x0000000004003207 */ /* 0x000fe80004800000 */
[----:B------:R-:W-:Y:S04]  /*6960*/  LOP3.LUT R0, R0, 0x1, RZ, 0xc0, !PT ;  /* 0x0000000100007812 */ /* 0x000fe800078ec0ff */
[----:B------:R-:W-:Y:S01]  /*6970*/  ISETP.NE.U32.AND P0, PT, R0, 0x1, PT ;  /* 0x000000010000780c */ /* 0x000fe20003f05070 */
[----:B------:R-:W-:Y:S01]  /*6980*/  @!UPT UIADD3 URZ, UPT, UPT, URZ, URZ, URZ ;  /* 0x000000fffffff290 */ /* 0x000fe2000fffe0ff */
[----:B------:R-:W-:Y:S11]  /*6990*/  @!P5 BRA `(.L_x_118) ;  /* 0x00000000000cd947 */ /* 0x000ff60003800000 */
[----:B------:R-:W-:Y:S04]  /*69a0*/  SHF.L.U32 R4, R83, 0x1f, RZ ;  /* 0x0000001f53047819 */ /* 0x000fe800000006ff */
[----:B------:R-:W1:Y:S02]  /*69b0*/  SYNCS.PHASECHK.TRANS64.TRYWAIT P1, [UR44+0x1b0], R4 ;  /* 0x0001b004ff0075a7 */ /* 0x000e64000802112c */
[----:B-1----:R-:W-:Y:S05]  /*69c0*/  @!P1 BRA `(.L_x_119) ;  /* 0x0000001c00949947 */ /* 0x002fea0003800000 */
.L_x_118:
[----:B------:R-:W-:Y:S05]  /*69d0*/  BSYNC B0 ;  /* 0x0000000000007941 */ /* 0x000fea0003800000 */
.L_x_117:
[----:B------:R2:W3:Y:S01]  /*69e0*/  @P0 LDS.128 R40, [R79+UR44+0x400] ;  /* 0x0004002c4f280984 */ /* 0x0004e20008000c00 */
[----:B------:R-:W-:Y:S01]  /*69f0*/  UIADD3 UR4, UPT, UPT, UR44, 0x1b8, URZ ;  /* 0x000001b82c047890 */ /* 0x000fe2000fffe0ff */
[----:B------:R-:W-:Y:S02]  /*6a00*/  LOP3.LUT R83, R83, 0x1, RZ, 0x3c, !PT ;  /* 0x0000000153537812 */ /* 0x000fe400078e3cff */
[----:B------:R2:W1:Y:S01]  /*6a10*/  @P0 LDS.128 R44, [R78+0x10] ;  /* 0x000010004e2c0984 */ /* 0x0004620000000c00 */
[----:B------:R-:W-:Y:S01]  /*6a20*/  UPRMT UR4, UR48, 0x654, UR4 ;  /* 0x0000065430047896 */ /* 0x000fe20008000004 */
[----:B------:R-:W-:Y:S01]  /*6a30*/  @!PT LDS RZ, [RZ] ;  /* 0x00000000fffff984 */ /* 0x000fe20000000800 */
[----:B------:R-:W-:Y:S01]  /*6a40*/  @!PT LDS RZ, [RZ] ;  /* 0x00000000fffff984 */ /* 0x000fe20000000800 */
[----:B------:R-:W-:Y:S01]  /*6a50*/  @!PT LDS RZ, [RZ] ;  /* 0x00000000fffff984 */ /* 0x000fe20000000800 */
[----:B------:R-:W-:Y:S01]  /*6a60*/  @!PT LDS RZ, [RZ] ;  /* 0x00000000fffff984 */ /* 0x000fe20000000800 */
[----:B------:R5:W-:Y:S06]  /*6a70*/  MEMBAR.ALL.CTA ;  /* 0x0000000000007992 */ /* 0x000bec0000008000 */
[----:B-----5:R-:W5:Y:S02]  /*6a80*/  FENCE.VIEW.ASYNC.S ;  /* 0x00000000000073c6 */ /* 0x020f640000000000 */
[----:B-----5:R-:W-:Y:S03]  /*6a90*/  SYNCS.ARRIVE.TRANS64.RED.A1T0 RZ, [UR4], RZ ;  /* 0x000000ffffff79a7 */ /* 0x020fe60008100404 */
.L_x_116:
[----:B------:R-:W-:Y:S05]  /*6aa0*/  BSYNC B1 ;  /* 0x0000000000017941 */ /* 0x000fea0003800000 */
.L_x_115:
[----:B-1----:R-:W-:Y:S04]  /*6ab0*/  SHF.R.U32.HI R0, RZ, 0x15, R2 ;  /* 0x00000015ff007819 */ /* 0x002fe80000011602 */
[----:B------:R-:W-:Y:S01]  /*6ac0*/  LOP3.LUT P0, RZ, R0, 0x3, R81, 0x48, !PT ;  /* 0x0000000300ff7812 */ /* 0x000fe20007804851 */
[----:B------:R-:W-:Y:S01]  /*6ad0*/  @!UPT UIADD3 URZ, UPT, UPT, URZ, URZ, URZ ;  /* 0x000000fffffff290 */ /* 0x000fe2000fffe0ff */
[----:B------:R-:W-:Y:S11]  /*6ae0*/  @P4 BRA `(.L_x_120) ;  /* 0x0000000000084947 */ /* 0x000ff60003800000 */
[----:B------:R-:W1:Y:S02]  /*6af0*/  SYNCS.PHASECHK.TRANS64.TRYWAIT P1, [R16+URZ+0x1f0], R3 ;  /* 0x0001f003100075a7 */ /* 0x000e6400080211ff */
[----:B-1----:R-:W-:Y:S05]  /*6b00*/  @!P1 BRA `(.L_x_121) ;  /* 0x0000001c005c9947 */ /* 0x002fea0003800000 */
.L_x_120:
[----:B------:R-:W-:Y:S05]  /*6b10*/  @!P0 BRA `(.L_x_122) ;  /* 0x0000000000408947 */ /* 0x000fea0003800000 */
[----:B------:R-:W1:Y:S01]  /*6b20*/  LDCU.64 UR8, c[0x4][0x70] ;  /* 0x01000e00ff0877ac */ /* 0x000e620008000a00 */
[----:B------:R-:W-:Y:S01]  /*6b30*/  MOV R15, 0x0 ;  /* 0x00000000000f7802 */ /* 0x000fe20000000f00 */
[----:B------:R-:W-:Y:S02]  /*6b40*/  HFMA2 R12, -RZ, RZ, 0, 5.9604644775390625e-08 ;  /* 0x00000001ff0c7431 */ /* 0x000fe400000001ff */
[----:B------:R-:W-:Y:S02]  /*6b50*/  IMAD.MOV.U32 R8, RZ, RZ, 0x192 ;  /* 0x00000192ff087424 */ /* 0x000fe400078e00ff */
[----:B------:R-:W-:Y:S01]  /*6b60*/  IMAD.MOV.U32 R13, RZ, RZ, RZ ;  /* 0x000000ffff0d7224 */ /* 0x000fe200078e00ff */
[----:B------:R-:W5:Y:S01]  /*6b70*/  LDCU.64 UR6, c[0x4][0x78] ;  /* 0x01000f00ff0677ac */ /* 0x000f620008000a00 */
[----:B------:R-:W2:Y:S01]  /*6b80*/  LDC.64 R14, c[0x4][R15] ;  /* 0x010000000f0e7b82 */ /* 0x000ea20000000a00 */
[----:B------:R-:W3:Y:S01]  /*6b90*/  LDCU.64 UR4, c[0x4][0x10] ;  /* 0x01000200ff0477ac */ /* 0x000ee20008000a00 */
[----:B-1----:R-:W-:Y:S01]  /*6ba0*/  MOV R5, UR9 ;  /* 0x0000000900057c02 */ /* 0x002fe20008000f00 */
[----:B------:R-:W-:Y:S01]  /*6bb0*/  IMAD.U32 R4, RZ, RZ, UR8 ;  /* 0x00000008ff047e24 */ /* 0x000fe2000f8e00ff */
[----:B-----5:R-:W-:Y:S01]  /*6bc0*/  MOV R7, UR7 ;  /* 0x0000000700077c02 */ /* 0x020fe20008000f00 */
[----:B------:R-:W-:Y:S01]  /*6bd0*/  IMAD.U32 R6, RZ, RZ, UR6 ;  /* 0x00000006ff067e24 */ /* 0x000fe2000f8e00ff */
[----:B---3--:R-:W-:Y:S01]  /*6be0*/  MOV R11, UR5 ;  /* 0x00000005000b7c02 */ /* 0x008fe20008000f00 */
[----:B------:R-:W-:Y:S02]  /*6bf0*/  IMAD.U32 R10, RZ, RZ, UR4 ;  /* 0x00000004ff0a7e24 */ /* 0x000fe4000f8e00ff */
[----:B------:R-:W-:Y:S07]  /*6c00*/  LEPC R20, `(.L_x_122) ;  /* 0x000000001014794e */ /* 0x000fee0000000000 */
[----:B--2-4-:R-:W-:Y:S05]  /*6c10*/  CALL.ABS.NOINC R14 ;  /* 0x000000000e007343 */ /* 0x014fea0003c00000 */
.L_x_122:
[----:B------:R-:W-:Y:S01]  /*6c20*/  LOP3.LUT P0, RZ, R69, 0x60, RZ, 0xc0, !PT ;  /* 0x0000006045ff7812 */ /* 0x000fe2000780c0ff */
[----:B------:R-:W-:Y:S05]  /*6c30*/  WARPSYNC.ALL ;  /* 0x0000000000007948 */ /* 0x000fea0003800000 */
[----:B---3--:R-:W-:Y:S01]  /*6c40*/  IMAD.SHL.U32 R66, R41, 0x100, RZ ;  /* 0x0000010029427824 */ /* 0x008fe200078e00ff */
[----:B------:R-:W-:Y:S01]  /*6c50*/  R2UR UR4, R2 ;  /* 0x00000000020472ca */ /* 0x000fe200000e0000 */
[----:B------:R-:W-:Y:S01]  /*6c60*/  IMAD.SHL.U32 R60, R43, 0x100, RZ ;  /* 0x000001002b3c7824 */ /* 0x000fe200078e00ff */
[----:B------:R-:W-:Y:S01]  /*6c70*/  R2UR UR5, R16 ;  /* 0x00000000100572ca */ /* 0x000fe200000e0000 */
[----:B------:R-:W-:Y:S01]  /*6c80*/  IMAD.SHL.U32 R48, R47, 0x100, RZ ;  /* 0x000001002f307824 */ /* 0x000fe200078e00ff */
[C---:B------:R-:W-:Y:S01]  /*6c90*/  SHF.L.U32 R2, R40.reuse, 0x10, RZ ;  /* 0x0000001028027819 */ /* 0x040fe200000006ff */
[----:B------:R-:W-:Y:S01]  /*6ca0*/  IMAD.SHL.U32 R54, R45, 0x100, RZ ;  /* 0x000001002d367824 */ /* 0x000fe200078e00ff */
[C---:B------:R-:W-:Y:S01]  /*6cb0*/  PRMT R0, R40.reuse, 0x8880, RZ ;  /* 0x0000888028007816 */ /* 0x040fe200000000ff */
[----:B------:R-:W-:Y:S01]  /*6cc0*/  BSSY.RECONVERGENT B0, `(.L_x_123) ;  /* 0x000009f000007945 */ /* 0x000fe20003800200 */
[----:B------:R-:W-:Y:S02]  /*6cd0*/  SHF.L.U32 R3, R40, 0x8, RZ ;  /* 0x0000000828037819 */ /* 0x000fe400000006ff */
[----:B------:R-:W-:Y:S02]  /*6ce0*/  SHF.R.S32.HI R2, RZ, 0x18, R2 ;  /* 0x00000018ff027819 */ /* 0x000fe40000011402 */
[----:B------:R-:W-:Y:S01]  /*6cf0*/  PRMT R68, R41, 0x8880, RZ ;  /* 0x0000888029447816 */ /* 0x000fe200000000ff */
[----:B------:R-:W-:Y:S01]  /*6d00*/  LDTM.16dp32bit_t0_t15.x32 R4, tmem[UR4] ;  /* 0x00000004000479ee */ /* 0x000fe20008a80000 */
[----:B------:R-:W1:Y:S01]  /*6d10*/  LDTM.16dp32bit_t16_t31.x32 R4, tmem[UR4+0x20] ;  /* 0x00002004000479ee */ /* 0x000e620008aa0000 */
[----:B------:R-:W-:Y:S01]  /*6d20*/  NOP ;  /* 0x0000000000007918 */ /* 0x000fe20000000000 */
[----:B------:R-:W-:Y:S01]  /*6d30*/  UIADD3 UR4, UPT, UPT, UR5, 0x210, URZ ;  /* 0x0000021005047890 */ /* 0x000fe2000fffe0ff */
[----:B------:R-:W-:Y:S02]  /*6d40*/  SHF.R.S32.HI R40, RZ, 0x18, R40 ;  /* 0x00000018ff287819 */ /* 0x000fe40000011428 */
[C---:B------:R-:W-:Y:S01]  /*6d50*/  PRMT R65, R42.reuse, 0x8880, RZ ;  /* 0x000088802a417816 */ /* 0x040fe200000000ff */
[----:B------:R-:W-:Y:S01]  /*6d60*/  UPRMT UR4, UR48, 0x654, UR4 ;  /* 0x0000065430047896 */ /* 0x000fe20008000004 */
[C---:B------:R-:W-:Y:S02]  /*6d70*/  SHF.L.U32 R64, R42.reuse, 0x10, RZ ;  /* 0x000000102a407819 */ /* 0x040fe400000006ff */
[----:B------:R-:W-:Y:S02]  /*6d80*/  SHF.L.U32 R63, R42, 0x8, RZ ;  /* 0x000000082a3f7819 */ /* 0x000fe400000006ff */
[----:B------:R-:W-:Y:S02]  /*6d90*/  SHF.R.S32.HI R42, RZ, 0x18, R42 ;  /* 0x00000018ff2a7819 */ /* 0x000fe4000001142a */
[C---:B------:R-:W-:Y:S02]  /*6da0*/  PRMT R62, R43.reuse, 0x8880, RZ ;  /* 0x000088802b3e7816 */ /* 0x040fe400000000ff */
[----:B-1----:R-:W-:Y:S01]  /*6db0*/  SYNCS.ARRIVE.TRANS64.RED.A1T0 RZ, [UR4], RZ ;  /* 0x000000ffffff79a7 */ /* 0x002fe20008100404 */
[----:B------:R-:W-:Y:S02]  /*6dc0*/  SHF.L.U32 R61, R43, 0x10, RZ ;  /* 0x000000102b3d7819 */ /* 0x000fe400000006ff */
[----:B------:R-:W-:Y:S02]  /*6dd0*/  SHF.R.S32.HI R43, RZ, 0x18, R43 ;  /* 0x00000018ff2b7819 */ /* 0x000fe4000001142b */
[----:B------:R-:W-:Y:S02]  /*6de0*/  SHF.L.U32 R51, R46, 0x8, RZ ;  /* 0x000000082e337819 */ /* 0x000fe400000006ff */
[----:B------:R-:W-:Y:S01]  /*6df0*/  SHF.R.S32.HI R3, RZ, 0x18, R3 ;  /* 0x00000018ff037819 */ /* 0x000fe20000011403 */
[C---:B----4-:R-:W-:Y:S01]  /*6e00*/  IMAD R4, R38.reuse, R4, RZ ;  /* 0x0000000426047224 */ /* 0x050fe200078e02ff */
[----:B------:R-:W-:Y:S01]  /*6e10*/  SHF.L.U32 R67, R41, 0x10, RZ ;  /* 0x0000001029437819 */ /* 0x000fe200000006ff */
[C---:B------:R-:W-:Y:S01]  /*6e20*/  IMAD R5, R38.reuse, R5, RZ ;  /* 0x0000000526057224 */ /* 0x040fe200078e02ff */
[----:B------:R-:W-:Y:S01]  /*6e30*/  SHF.R.S32.HI R41, RZ, 0x18, R41 ;  /* 0x00000018ff297819 */ /* 0x000fe20000011429 */
[----:B------:R-:W-:Y:S01]  /*6e40*/  IMAD R6, R38, R6, RZ ;  /* 0x0000000626067224 */ /* 0x000fe200078e02ff */
[----:B------:R-:W-:Y:S01]  /*6e50*/  PRMT R59, R44, 0x8880, RZ ;  /* 0x000088802c3b7816 */ /* 0x000fe200000000ff */
[----:B------:R-:W-:Y:S01]  /*6e60*/  IMAD R4, R0, R39, R4 ;  /* 0x0000002700047224 */ /* 0x000fe200078e0204 */
[----:B------:R-:W-:Y:S01]  /*6e70*/  MOV R0, R68 ;  /* 0x0000004400007202 */ /* 0x000fe20000000f00 */
[----:B------:R-:W-:Y:S01]  /*6e80*/  IMAD R7, R38, R7, RZ ;  /* 0x0000000726077224 */ /* 0x000fe200078e02ff */
[----:B------:R-:W-:Y:S01]  /*6e90*/  SHF.L.U32 R58, R44, 0x10, RZ ;  /* 0x000000102c3a7819 */ /* 0x000fe200000006ff */
[-C--:B------:R-:W-:Y:S01]  /*6ea0*/  IMAD R5, R2, R39.reuse, R5 ;  /* 0x0000002702057224 */ /* 0x080fe200078e0205 */
[----:B------:R-:W-:Y:S01]  /*6eb0*/  SHF.R.S32.HI R2, RZ, 0x18, R67 ;  /* 0x00000018ff027819 */ /* 0x000fe20000011443 */
[-C--:B------:R-:W-:Y:S01]  /*6ec0*/  IMAD R6, R3, R39.reuse, R6 ;  /* 0x0000002703067224 */ /* 0x080fe200078e0206 */
[----:B------:R-:W-:Y:S01]  /*6ed0*/  SHF.R.S32.HI R3, RZ, 0x18, R66 ;  /* 0x00000018ff037819 */ /* 0x000fe20000011442 */
[----:B------:R-:W-:Y:S01]  /*6ee0*/  IMAD R8, R38, R8, RZ ;  /* 0x0000000826087224 */ /* 0x000fe200078e02ff */
[C---:B------:R-:W-:Y:S01]  /*6ef0*/  PRMT R56, R45.reuse, 0x8880, RZ ;  /* 0x000088802d387816 */ /* 0x040fe200000000ff */
[----:B------:R-:W-:Y:S01]  /*6f00*/  IMAD R7, R40, R39, R7 ;  /* 0x0000002728077224 */ /* 0x000fe200078e0207 */
[----:B------:R-:W-:Y:S01]  /*6f10*/  MOV R40, R65 ;  /* 0x0000004100287202 */ /* 0x000fe20000000f00 */
[----:B------:R-:W-:Y:S01]  /*6f20*/  IMAD R9, R38, R9, RZ ;  /* 0x0000000926097224 */ /* 0x000fe200078e02ff */
[----:B------:R-:W-:Y:S01]  /*6f30*/  SHF.L.U32 R55, R45, 0x10, RZ ;  /* 0x000000102d377819 */ /* 0x000fe200000006ff */
[-C--:B------:R-:W-:Y:S01]  /*6f40*/  IMAD R8, R0, R39.reuse, R8 ;  /* 0x0000002700087224 */ /* 0x080fe200078e0208 */
[----:B------:R-:W-:Y:S01]  /*6f50*/  PRMT R53, R46, 0x8880, RZ ;  /* 0x000088802e357816 */ /* 0x000fe200000000ff */
[----:B------:R-:W-:Y:S01]  /*6f60*/  IMAD R10, R38, R10, RZ ;  /* 0x0000000a260a7224 */ /* 0x000fe200078e02ff */
[----:B------:R-:W-:Y:S01]  /*6f70*/  SHF.R.S32.HI R45, RZ, 0x18, R45 ;  /* 0x00000018ff2d7819 */ /* 0x000fe2000001142d */
[----:B------:R-:W-:Y:S01]  /*6f80*/  IMAD R9, R2, R39, R9 ;  /* 0x0000002702097224 */ /* 0x000fe200078e0209 */
[----:B------:R-:W-:Y:S01]  /*6f90*/  SHF.L.U32 R52, R46, 0x10, RZ ;  /* 0x000000102e347819 */ /* 0x000fe200000006ff */
[C---:B------:R-:W-:Y:S01]  /*6fa0*/  IMAD R0, R38.reuse, R20, RZ ;  /* 0x0000001426007224 */ /* 0x040fe200078e02ff */
[C---:B------:R-:W-:Y:S01]  /*6fb0*/  PRMT R50, R47.reuse, 0x8880, RZ ;  /* 0x000088802f327816 */ /* 0x040fe200000000ff */
[C---:B------:R-:W-:Y:S01]  /*6fc0*/  IMAD R11, R38.reuse, R11, RZ ;  /* 0x0000000b260b7224 */ /* 0x040fe200078e02ff */
[----:B------:R-:W-:Y:S01]  /*6fd0*/  SHF.R.S32.HI R46, RZ, 0x18, R46 ;  /* 0x00000018ff2e7819 */ /* 0x000fe2000001142e */
[C---:B------:R-:W-:Y:S01]  /*6fe0*/  IMAD R2, R38.reuse, R21, RZ ;  /* 0x0000001526027224 */ /* 0x040fe200078e02ff */
[----:B------:R-:W-:Y:S01]  /*6ff0*/  SHF.L.U32 R49, R47, 0x10, RZ ;  /* 0x000000102f317819 */ /* 0x000fe200000006ff */
[C---:B------:R-:W-:Y:S01]  /*7000*/  IMAD R20, R38.reuse, R24, RZ ;  /* 0x0000001826147224 */ /* 0x040fe200078e02ff */
[----:B------:R-:W-:Y:S01]  /*7010*/  SHF.R.S32.HI R47, RZ, 0x18, R47 ;  /* 0x00000018ff2f7819 */ /* 0x000fe2000001142f */
[----:B------:R-:W-:Y:S01]  /*7020*/  IMAD R21, R38, R25, RZ ;  /* 0x0000001926157224 */ /* 0x000fe200078e02ff */
[----:B------:R-:W-:Y:S01]  /*7030*/  SHF.L.U32 R57, R44, 0x8, RZ ;  /* 0x000000082c397819 */ /* 0x000fe200000006ff */
[----:B------:R-:W-:Y:S01]  /*7040*/  IMAD R24, R38, R28, RZ ;  /* 0x0000001c26187224 */ /* 0x000fe200078e02ff */
[----:B------:R-:W-:Y:S01]  /*7050*/  SHF.R.S32.HI R44, RZ, 0x18, R44 ;  /* 0x00000018ff2c7819 */ /* 0x000fe2000001142c */
[----:B------:R-:W-:Y:S01]  /*7060*/  IMAD R10, R3, R39, R10 ;  /* 0x00000027030a7224 */ /* 0x000fe200078e020a */
[----:B------:R-:W-:Y:S01]  /*7070*/  IADD3 R36, PT, PT, R36, 0x1, RZ ;  /* 0x0000000124247810 */ /* 0x000fe20007ffe0ff */
[C---:B------:R-:W-:Y:S02]  /*7080*/  IMAD R12, R38.reuse, R12, RZ ;  /* 0x0000000c260c7224 */ /* 0x040fe400078e02ff */
[C---:B------:R-:W-:Y:S02]  /*7090*/  IMAD R25, R38.reuse, R29, RZ ;  /* 0x0000001d26197224 */ /* 0x040fe400078e02ff */
[C---:B------:R-:W-:Y:S01]  /*70a0*/  IMAD R28, R38.reuse, R32, RZ ;  /* 0x00000020261c7224 */ /* 0x040fe200078e02ff */
[----:B------:R-:W-:Y:S01]  /*70b0*/  SHF.R.S32.HI R32, RZ, 0x18, R64 ;  /* 0x00000018ff207819 */ /* 0x000fe20000011440 */
[C---:B------:R-:W-:Y:S01]  /*70c0*/  IMAD R29, R38.reuse, R33, RZ ;  /* 0x00000021261d7224 */ /* 0x040fe200078e02ff */
[----:B------:R-:W-:Y:S01]  /*70d0*/  I2IP.S8.S32.SAT R33, R7, R6, RZ ;  /* 0x0000000607217239 */ /* 0x000fe200000014ff */
[----:B------:R-:W-:Y:S01]  /*70e0*/  IMAD R11, R41, R39, R11 ;  /* 0x00000027290b7224 */ /* 0x000fe200078e020b */
[----:B------:R-:W-:Y:S01]  /*70f0*/  MOV R7, R62 ;  /* 0x0000003e00077202 */ /* 0x000fe20000000f00 */
[C---:B------:R-:W-:Y:S01]  /*7100*/  IMAD R13, R38.reuse, R13, RZ ;  /* 0x0000000d260d7224 */ /* 0x040fe200078e02ff */
[----:B------:R-:W-:Y:S01]  /*7110*/  SHF.R.S32.HI R6, RZ, 0x18, R63 ;  /* 0x00000018ff067819 */ /* 0x000fe2000001143f */
[----:B------:R-:W-:Y:S01]  /*7120*/  IMAD R14, R38, R14, RZ ;  /* 0x0000000e260e7224 */ /* 0x000fe200078e02ff */
[----:B------:R-:W-:Y:S01]  /*7130*/  I2IP.S8.S32.SAT R41, R11, R10, RZ ;  /* 0x0000000a0b297239 */ /* 0x000fe200000014ff */
[----:B------:R-:W-:Y:S01]  /*7140*/  IMAD R12, R40, R39, R12 ;  /* 0x00000027280c7224 */ /* 0x000fe200078e020c */
[----:B------:R-:W-:Y:S01]  /*7150*/  I2IP.S8.S32.SAT R40, R5, R4, R33 ;  /* 0x0000000405287239 */ /* 0x000fe20000001421 */
[----:B------:R-:W-:Y:S01]  /*7160*/  IMAD R15, R38, R15, RZ ;  /* 0x0000000f260f7224 */ /* 0x000fe200078e02ff */
[----:B------:R-:W-:Y:S01]  /*7170*/  I2IP.S8.S32.SAT R41, R9, R8, R41 ;  /* 0x0000000809297239 */ /* 0x000fe20000001429 */
[-C--:B------:R-:W-:Y:S01]  /*7180*/  IMAD R13, R32, R39.reuse, R13 ;  /* 0x00000027200d7224 */ /* 0x080fe200078e020d */
[----:B------:R-:W-:Y:S01]  /*7190*/  SHF.R.S32.HI R10, RZ, 0x18, R61 ;  /* 0x00000018ff0a7819 */ /* 0x000fe2000001143d */
[----:B------:R-:W-:Y:S01]  /*71a0*/  IMAD R16, R38, R16, RZ ;  /* 0x0000001026107224 */ /* 0x000fe200078e02ff */
[----:B------:R-:W-:Y:S01]  /*71b0*/  SHF.R.S32.HI R5, RZ, 0x18, R58 ;  /* 0x00000018ff057819 */ /* 0x000fe2000001143a */
[----:B------:R-:W-:Y:S01]  /*71c0*/  IMAD R14, R6, R39, R14 ;  /* 0x00000027060e7224 */ /* 0x000fe200078e020e */
[----:B------:R-:W-:Y:S01]  /*71d0*/  SHF.R.S32.HI R11, RZ, 0x18, R60 ;  /* 0x00000018ff0b7819 */ /* 0x000fe2000001143c */
[----:B------:R-:W-:Y:S01]  /*71e0*/  IMAD R17, R38, R17, RZ ;  /* 0x0000001126117224 */ /* 0x000fe200078e02ff */
[----:B------:R-:W-:Y:S01]  /*71f0*/  SHF.R.S32.HI R6, RZ, 0x18, R57 ;  /* 0x00000018ff067819 */ /* 0x000fe20000011439 */
[-C--:B------:R-:W-:Y:S02]  /*7200*/  IMAD R15, R42, R39.reuse, R15 ;  /* 0x000000272a0f7224 */ /* 0x080fe400078e020f */
[C---:B------:R-:W-:Y:S02]  /*7210*/  IMAD R18, R38.reuse, R18, RZ ;  /* 0x0000001226127224 */ /* 0x040fe400078e02ff */
[----:B------:R-:W-:Y:S01]  /*7220*/  IMAD R16, R7, R39, R16 ;  /* 0x0000002707107224 */ /* 0x000fe200078e0210 */
[----:B------:R-:W-:Y:S01]  /*7230*/  I2IP.S8.S32.SAT R14, R15, R14, RZ ;  /* 0x0000000e0f0e7239 */ /* 0x000fe200000014ff */
[----:B------:R-:W-:Y:S01]  /*7240*/  IMAD R19, R38, R19, RZ ;  /* 0x0000001326137224 */ /* 0x000fe200078e02ff */
[----:B------:R-:W-:Y:S01]  /*7250*/  SHF.R.S32.HI R7, RZ, 0x18, R48 ;  /* 0x00000018ff077819 */ /* 0x000fe20000011430 */
[-C--:B------:R-:W-:Y:S01]  /*7260*/  IMAD R17, R10, R39.reuse, R17 ;  /* 0x000000270a117224 */ /* 0x080fe200078e0211 */
[----:B------:R-:W-:Y:S01]  /*7270*/  I2IP.S8.S32.SAT R42, R13, R12, R14 ;  /* 0x0000000c0d2a7239 */ /* 0x000fe2000000140e */
[-C--:B------:R-:W-:Y:S02]  /*7280*/  IMAD R18, R11, R39.reuse, R18 ;  /* 0x000000270b127224 */ /* 0x080fe400078e0212 */
[----:B------:R-:W-:Y:S02]  /*7290*/  IMAD.MOV.U32 R4, RZ, RZ, R59 ;  /* 0x000000ffff047224 */ /* 0x000fe400078e003b */
[-C--:B------:R-:W-:Y:S02]  /*72a0*/  IMAD R19, R43, R39.reuse, R19 ;  /* 0x000000272b137224 */ /* 0x080fe400078e0213 */
[----:B------:R-:W-:Y:S02]  /*72b0*/  IMAD R3, R38, R22, RZ ;  /* 0x0000001626037224 */ /* 0x000fe400078e02ff */
[----:B------:R-:W-:Y:S01]  /*72c0*/  IMAD R0, R4, R39, R0 ;  /* 0x0000002704007224 */ /* 0x000fe200078e0200 */
[----:B------:R-:W-:Y:S01]  /*72d0*/  I2IP.S8.S32.SAT R18, R19, R18, RZ ;  /* 0x0000001213127239 */ /* 0x000fe200000014ff */
[----:B------:R-:W-:Y:S01]  /*72e0*/  IMAD R23, R38, R23, RZ ;  /* 0x0000001726177224 */ /* 0x000fe200078e02ff */
[----:B------:R-:W-:Y:S01]  /*72f0*/  MOV R4, R56 ;  /* 0x0000003800047202 */ /* 0x000fe20000000f00 */
[-C--:B------:R-:W-:Y:S01]  /*7300*/  IMAD R2, R5, R39.reuse, R2 ;  /* 0x0000002705027224 */ /* 0x080fe200078e0202 */
[----:B------:R-:W-:Y:S01]  /*7310*/  I2IP.S8.S32.SAT R43, R17, R16, R18 ;  /* 0x00000010112b7239 */ /* 0x000fe20000001412 */
[-C--:B------:R-:W-:Y:S01]  /*7320*/  IMAD R3, R6, R39.reuse, R3 ;  /* 0x0000002706037224 */ /* 0x080fe200078e0203 */
[----:B------:R-:W-:Y:S01]  /*7330*/  SHF.R.S32.HI R5, RZ, 0x18, R55 ;  /* 0x00000018ff057819 */ /* 0x000fe20000011437 */
[-C--:B------:R-:W-:Y:S01]  /*7340*/  IMAD R23, R44, R39.reuse, R23 ;  /* 0x000000272c177224 */ /* 0x080fe200078e0217 */
[----:B------:R-:W-:Y:S01]  /*7350*/  SHF.R.S32.HI R6, RZ, 0x18, R54 ;  /* 0x00000018ff067819 */ /* 0x000fe20000011436 */
[----:B------:R-:W-:Y:S01]  /*7360*/  IMAD R22, R38, R26, RZ ;  /* 0x0000001a26167224 */ /* 0x000fe200078e02ff */
[----:B------:R1:W-:Y:S01]  /*7370*/  STS.128 [R79+UR44+0x1400], R40 ;  /* 0x001400284f007988 */ /* 0x0003e20008000c2c */
[----:B------:R-:W-:Y:S01]  /*7380*/  IMAD R20, R4, R39, R20 ;  /* 0x0000002704147224 */ /* 0x000fe200078e0214 */
[----:B------:R-:W-:Y:S01]  /*7390*/  I2IP.S8.S32.SAT R3, R23, R3, RZ ;  /* 0x0000000317037239 */ /* 0x000fe200000014ff */
[----:B------:R-:W-:Y:S01]  /*73a0*/  IMAD R27, R38, R27, RZ ;  /* 0x0000001b261b7224 */ /* 0x000fe200078e02ff */
[----:B------:R-:W-:Y:S01]  /*73b0*/  MOV R4, R53 ;  /* 0x0000003500047202 */ /* 0x000fe20000000f00 */
[-C--:B------:R-:W-:Y:S01]  /*73c0*/  IMAD R21, R5, R39.reuse, R21 ;  /* 0x0000002705157224 */ /* 0x080fe200078e0215 */
[----:B------:R-:W-:Y:S01]  /*73d0*/  SHF.R.S32.HI R5, RZ, 0x18, R52 ;  /* 0x00000018ff057819 */ /* 0x000fe20000011434 */
[-C--:B------:R-:W-:Y:S01]  /*73e0*/  IMAD R22, R6, R39.reuse, R22 ;  /* 0x0000002706167224 */ /* 0x080fe200078e0216 */
[----:B------:R-:W-:Y:S01]  /*73f0*/  SHF.R.S32.HI R6, RZ, 0x18, R49 ;  /* 0x00000018ff067819 */ /* 0x000fe20000011431 */
[-C--:B------:R-:W-:Y:S02]  /*7400*/  IMAD R27, R45, R39.reuse, R27 ;  /* 0x000000272d1b7224 */ /* 0x080fe400078e021b */
[-C--:B------:R-:W-:Y:S01]  /*7410*/  IMAD R24, R4, R39.reuse, R24 ;  /* 0x0000002704187224 */ /* 0x080fe200078e0218 */
[----:B------:R-:W-:Y:S01]  /*7420*/  SHF.R.S32.HI R4, RZ, 0x18, R51 ;  /* 0x00000018ff047819 */ /* 0x000fe20000011433 */
[C---:B------:R-:W-:Y:S02]  /*7430*/  IMAD R26, R38.reuse, R30, RZ ;  /* 0x0000001e261a7224 */ /* 0x040fe400078e02ff */
[----:B------:R-:W-:Y:S01]  /*7440*/  IMAD R25, R5, R39, R25 ;  /* 0x0000002705197224 */ /* 0x000fe200078e0219 */
[----:B------:R-:W-:Y:S01]  /*7450*/  MOV R5, R50 ;  /* 0x0000003200057202 */ /* 0x000fe20000000f00 */
[----:B------:R-:W-:Y:S02]  /*7460*/  IMAD R31, R38, R31, RZ ;  /* 0x0000001f261f7224 */ /* 0x000fe400078e02ff */
[-C--:B------:R-:W-:Y:S01]  /*7470*/  IMAD R26, R4, R39.reuse, R26 ;  /* 0x00000027041a7224 */ /* 0x080fe200078e021a */
[----:B------:R-:W-:Y:S01]  /*7480*/  I2IP.S8.S32.SAT R4, R2, R0, R3 ;  /* 0x0000000002047239 */ /* 0x000fe20000001403 */
[-C--:B------:R-:W-:Y:S02]  /*7490*/  IMAD R31, R46, R39.reuse, R31 ;  /* 0x000000272e1f7224 */ /* 0x080fe400078e021f */
[-C--:B------:R-:W-:Y:S01]  /*74a0*/  IMAD R28, R5, R39.reuse, R28 ;  /* 0x00000027051c7224 */ /* 0x080fe200078e021c */
[----:B------:R-:W-:Y:S01]  /*74b0*/  I2IP.S8.S32.SAT R5, R27, R22, RZ ;  /* 0x000000161b057239 */ /* 0x000fe200000014ff */
[----:B------:R-:W-:Y:S02]  /*74c0*/  IMAD R30, R38, R34, RZ ;  /* 0x00000022261e7224 */ /* 0x000fe400078e02ff */
[----:B------:R-:W-:Y:S01]  /*74d0*/  IMAD R29, R6, R39, R29 ;  /* 0x00000027061d7224 */ /* 0x000fe200078e021d */
[----:B------:R-:W-:Y:S01]  /*74e0*/  I2IP.S8.S32.SAT R6, R31, R26, RZ ;  /* 0x0000001a1f067239 */ /* 0x000fe200000014ff */
[----:B------:R-:W-:Y:S01]  /*74f0*/  IMAD R35, R38, R35, RZ ;  /* 0x0000002326237224 */ /* 0x000fe200078e02ff */
[----:B------:R-:W-:Y:S01]  /*7500*/  I2IP.S8.S32.SAT R5, R21, R20, R5 ;  /* 0x0000001415057239 */ /* 0x000fe20000001405 */
[-C--:B------:R-:W-:Y:S01]  /*7510*/  IMAD R30, R7, R39.reuse, R30 ;  /* 0x00000027071e7224 */ /* 0x080fe200078e021e */
[----:B------:R-:W-:Y:S01]  /*7520*/  I2IP.S8.S32.SAT R6, R25, R24, R6 ;  /* 0x0000001819067239 */ /* 0x000fe20000001406 */
[----:B------:R-:W-:Y:S05]  /*7530*/  IMAD R35, R47, R39, R35 ;  /* 0x000000272f237224 */ /* 0x000fea00078e0223 */
[----:B------:R-:W-:Y:S04]  /*7540*/  I2IP.S8.S32.SAT R7, R35, R30, RZ ;  /* 0x0000001e23077239 */ /* 0x000fe800000014ff */
[----:B------:R-:W-:Y:S05]  /*7550*/  I2IP.S8.S32.SAT R7, R29, R28, R7 ;  /* 0x0000001c1d077239 */ /* 0x000fea0000001407 */
[----:B------:R1:W-:Y:S01]  /*7560*/  STS.128 [R78+0x1010], R4 ;  /* 0x001010044e007388 */ /* 0x0003e20000000c00 */
[----:B------:R-:W-:Y:S01]  /*7570*/  @!PT LDS RZ, [RZ] ;  /* 0x00000000fffff984 */ /* 0x000fe20000000800 */
[----:B------:R-:W-:Y:S01]  /*7580*/  @!PT LDS RZ, [RZ] ;  /* 0x00000000fffff984 */ /* 0x000fe20000000800 */
[----:B------:R-:W-:Y:S01]  /*7590*/  @!PT LDS RZ, [RZ] ;  /* 0x00000000fffff984 */ /* 0x000fe20000000800 */
[----:B------:R-:W-:Y:S01]  /*75a0*/  @!PT LDS RZ, [RZ] ;  /* 0x00000000fffff984 */ /* 0x000fe20000000800 */
[----:B------:R3:W-:Y:S07]  /*75b0*/  MEMBAR.ALL.CTA ;  /* 0x0000000000007992 */ /* 0x0007ee0000008000 */
[----:B---3--:R-:W3:Y:S02]  /*75c0*/  FENCE.VIEW.ASYNC.S ;  /* 0x00000000000073c6 */ /* 0x008ee40000000000 */
[----:B---3--:R-:W-:Y:S06]  /*75d0*/  BAR.SYNC.DEFER_BLOCKING 0x1, 0x80 ;  /* 0x0042000000007b1d */ /* 0x008fec0000010000 */
[----:B------:R-:W-:Y:S05]  /*75e0*/  @P0 BRA `(.L_x_124) ;  /* 0x0000000000300947 */ /* 0x000fea0003800000 */
[----:B------:R-:W-:Y:S02]  /*75f0*/  UIADD3 UR4, UPT, UPT, UR44, 0x1400, URZ ;  /* 0x000014002c047890 */ /* 0x000fe4000fffe0ff */
[----:B------:R-:W-:Y:S02]  /*7600*/  USHF.L.U32 UR9, UR45, 0x6, URZ ;  /* 0x000000062d097899 */ /* 0x000fe400080006ff */
[----:B------:R-:W-:Y:S02]  /*7610*/  USHF.L.U32 UR10, UR46, 0x6, URZ ;  /* 0x000000062e0a7899 */ /* 0x000fe400080006ff */
[----:B------:R-:W-:Y:S01]  /*7620*/  MOV R86, UR4 ;  /* 0x0000000400567c02 */ /* 0x000fe20008000f00 */
[----:B------:R-:W-:Y:S01]  /*7630*/  UIADD3 UR4, UP0, UPT, UR62, 0x680, URZ ;  /* 0x000006803e047890 */ /* 0x000fe2000ff1e0ff */
[----:B------:R-:W-:Y:S02]  /*7640*/  UMOV UR11, UR36 ;  /* 0x00000024000b7c82 */ /* 0x000fe40008000000 */
[----:B------:R-:W-:Y:S01]  /*7650*/  R2UR UR8, R86 ;  /* 0x00000000560872ca */ /* 0x000fe200000e0000 */
[----:B------:R-:W-:Y:S11]  /*7660*/  UIADD3.X UR5, UPT, UPT, URZ, UR63, URZ, UP0, !UPT ;  /* 0x0000003fff057290 */ /* 0x000ff600087fe4ff */
[----:B------:R-:W-:Y:S01]  /*7670*/  @!UPT UIADD3 URZ, UPT, UPT, URZ, URZ, URZ ;  /* 0x000000fffffff290 */ /* 0x000fe2000fffe0ff */
[----:B------:R3:W-:Y:S01]  /*7680*/  UTMASTG.3D [UR8], [UR4] ;  /* 0x00000008040073b5 */ /* 0x0007e20008010000 */
[----:B------:R0:W-:Y:S01]  /*7690*/  UTMACMDFLUSH ;  /* 0x00000000000079b7 */ /* 0x0001e20000000000 */
[----:B---3--:R-:W-:Y:S04]  /*76a0*/  DEPBAR.LE SB0, 0x0 ;  /* 0x000080000000791a */ /* 0x008fe80000000000 */
.L_x_124:
[----:B------:R-:W-:Y:S05]  /*76b0*/  BSYNC.RECONVERGENT B0 ;  /* 0x0000000000007941 */ /* 0x000fea0003800200 */
.L_x_123:
[----:B------:R-:W-:Y:S01]  /*76c0*/  BAR.SYNC.DEFER_BLOCKING 0x1, 0x80 ;  /* 0x0042000000007b1d */ /* 0x000fe20000010000 */
[----:B------:R-:W-:Y:S01]  /*76d0*/  ISETP.NE.AND P0, PT, R82, 0x2, PT ;  /* 0x000000025200780c */ /* 0x000fe20003f05270 */
[----:B------:R-:W-:Y:S01]  /*76e0*/  UISETP.NE.AND UP0, UPT, UR47, URZ, UPT ;  /* 0x000000ff2f00728c */ /* 0x000fe2000bf05270 */
[----:B------:R-:W-:Y:S01]  /*76f0*/  ISETP.NE.AND P1, PT, R36, 0x4, PT ;  /* 0x000000042400780c */ /* 0x000fe20003f25270 */
[----:B------:R-:W-:Y:S01]  /*7700*/  UIADD3 UR45, UPT, UPT, UR37, UR57, URZ ;  /* 0x00000039252d7290 */ /* 0x000fe2000fffe0ff */
[----:B------:R-:W-:Y:S01]  /*7710*/  SEL R2, RZ, 0x1, P0 ;  /* 0x00000001ff027807 */ /* 0x000fe20000000000 */
[----:B------:R-:W-:Y:S01]  /*7720*/  UIADD3 UR46, UPT, UPT, UR38, UR60, URZ ;  /* 0x0000003c262e7290 */ /* 0x000fe2000fffe0ff */
[----:B------:R-:W-:Y:S02]  /*7730*/  SEL R0, RZ, 0x1, P1 ;  /* 0x00000001ff007807 */ /* 0x000fe40000800000 */
[----:B------:R-:W-:Y:S02]  /*7740*/  LOP3.LUT R84, R84, R2, RZ, 0x3c, !PT ;  /* 0x0000000254547212 */ /* 0x000fe400078e3cff */
[----:B------:R-:W-:Y:S02]  /*7750*/  LOP3.LUT R85, R85, R0, RZ, 0x3c, !PT ;  /* 0x0000000055557212 */ /* 0x000fe400078e3cff */
[----:B------:R-:W-:Y:S02]  /*7760*/  SEL R82, R82, RZ, P0 ;  /* 0x000000ff52527207 */ /* 0x000fe40000000000 */
[----:B------:R-:W-:Y:S01]  /*7770*/  SEL R36, R36, RZ, P1 ;  /* 0x000000ff24247207 */ /* 0x000fe20000800000 */
[----:B------:R-:W-:Y:S01]  /*7780*/  UMOV UR36, UR51 ;  /* 0x0000003300247c82 */ /* 0x000fe20008000000 */
[----:B------:R-:W-:Y:S05]  /*7790*/  BRA.U UP0, `(.L_x_125) ;  /* 0xffffffe500107547 */ /* 0x000fea000b83ffff */
[----:B------:R-:W-:Y:S05]  /*77a0*/  EXIT ;  /* 0x000000000000794d */ /* 0x000fea0003800000 */
.L_x_25:
[----:B---3--:R3:W4:Y:S02]  /*77b0*/  SYNCS.PHASECHK.TRANS64.TRYWAIT P0, [R0+URZ+0x240], R2 ;  /* 0x00024002000075a7 */ /* 0x00872400080011ff */
[----:B----4-:R-:W-:Y:S05]  /*77c0*/  @!P0 NANOSLEEP.SYNCS 0x989680 ;  /* 0x009896800000895d */ /* 0x010fea0003900000 */
[----:B------:R-:W4:Y:S02]  /*77d0*/  @!P0 SYNCS.PHASECHK.TRANS64 P0, [R0+URZ+0x240], R2 ;  /* 0x00024002000085a7 */ /* 0x000f2400080010ff */
[----:B----4-:R-:W-:Y:S05]  /*77e0*/  @!P0 BRA `(.L_x_25) ;  /* 0xfffffffc00f08947 */ /* 0x010fea000383ffff */
[----:B------:R-:W-:Y:S05]  /*77f0*/  BRA `(.L_x_126) ;  /* 0xffffffa000bc7947 */ /* 0x000fea000383ffff */
.L_x_28:
[----:B--2---:R-:W-:-:S07]  /*7800*/  MOV R0, UR33 ;  /* 0x0000002100007c02 */ /* 0x004fce0008000f00 */
.L_x_127:
[----:B--2---:R2:W3:Y:S02]  /*7810*/  SYNCS.PHASECHK.TRANS64.TRYWAIT P0, [R0+URZ+0xd8], R3 ;  /* 0x0000d803000075a7 */ /* 0x0044e400080011ff */
[----:B---3--:R-:W-:Y:S05]  /*7820*/  @!P0 NANOSLEEP.SYNCS 0x989680 ;  /* 0x009896800000895d */ /* 0x008fea0003900000 */
[----:B------:R-:W3:Y:S02]  /*7830*/  @!P0 SYNCS.PHASECHK.TRANS64 P0, [R0+URZ+0xd8], R3 ;  /* 0x0000d803000085a7 */ /* 0x000ee400080010ff */
[----:B---3--:R-:W-:Y:S05]  /*7840*/  @!P0 BRA `(.L_x_127) ;  /* 0xfffffffc00f08947 */ /* 0x008fea000383ffff */
[----:B------:R-:W-:Y:S05]  /*7850*/  BRA `(.L_x_27) ;  /* 0xffffffa400047947 */ /* 0x000fea000383ffff */
.L_x_35:
[----:B-1----:R-:W-:-:S07]  /*7860*/  MOV R0, UR17 ;  /* 0x0000001100007c02 */ /* 0x002fce0008000f00 */
.L_x_128:
[----:B-1----:R1:W2:Y:S02]  /*7870*/  SYNCS.PHASECHK.TRANS64.TRYWAIT P0, [R0+URZ+0xd8], R3 ;  /* 0x0000d803000075a7 */ /* 0x0022a400080011ff */
[----:B--2---:R-:W-:Y:S05]  /*7880*/  @!P0 NANOSLEEP.SYNCS 0x989680 ;  /* 0x009896800000895d */ /* 0x004fea0003900000 */
[----:B------:R-:W2:Y:S02]  /*7890*/  @!P0 SYNCS.PHASECHK.TRANS64 P0, [R0+URZ+0xd8], R3 ;  /* 0x0000d803000085a7 */ /* 0x000ea400080010ff */
[----:B--2---:R-:W-:Y:S05]  /*78a0*/  @!P0 BRA `(.L_x_128) ;  /* 0xfffffffc00f08947 */ /* 0x004fea000383ffff */
[----:B------:R-:W-:Y:S05]  /*78b0*/  BRA `(.L_x_34) ;  /* 0xffffffa400c07947 */ /* 0x000fea000383ffff */
.L_x_40:
[----:B-1----:R1:W2:Y:S02]  /*78c0*/  SYNCS.PHASECHK.TRANS64.TRYWAIT P0, [R3+URZ+0x1d0], R0 ;  /* 0x0001d000030075a7 */ /* 0x0022a400080011ff */
[----:B--2---:R-:W-:Y:S05]  /*78d0*/  @!P0 NANOSLEEP.SYNCS 0x989680 ;  /* 0x009896800000895d */ /* 0x004fea0003900000 */
[----:B------:R-:W2:Y:S02]  /*78e0*/  @!P0 SYNCS.PHASECHK.TRANS64 P0, [R3+URZ+0x1d0], R0 ;  /* 0x0001d000030085a7 */ /* 0x000ea400080010ff */
[----:B--2---:R-:W-:Y:S05]  /*78f0*/  @!P0 BRA `(.L_x_40) ;  /* 0xfffffffc00f08947 */ /* 0x004fea000383ffff */
[----:B------:R-:W-:Y:S05]  /*7900*/  BRA `(.L_x_129) ;  /* 0xffffffa800647947 */ /* 0x000fea000383ffff */
.L_x_44:
[----:B------:R-:W-:-:S07]  /*7910*/  MOV R0, UR4 ;  /* 0x0000000400007c02 */ /* 0x000fce0008000f00 */
.L_x_130:
[----:B-1----:R1:W2:Y:S02]  /*7920*/  SYNCS.PHASECHK.TRANS64.TRYWAIT P0, [R0+URZ], R2 ;  /* 0x00000002000075a7 */ /* 0x0022a400080011ff */
[----:B--2---:R-:W-:Y:S05]  /*7930*/  @!P0 NANOSLEEP.SYNCS 0x989680 ;  /* 0x009896800000895d */ /* 0x004fea0003900000 */
[----:B------:R-:W2:Y:S02]  /*7940*/  @!P0 SYNCS.PHASECHK.TRANS64 P0, [R0+URZ], R2 ;  /* 0x00000002000085a7 */ /* 0x000ea400080010ff */
[----:B--2---:R-:W-:Y:S05]  /*7950*/  @!P0 BRA `(.L_x_130) ;  /* 0xfffffffc00f08947 */ /* 0x004fea000383ffff */
[----:B------:R-:W-:Y:S05]  /*7960*/  BRA `(.L_x_131) ;  /* 0xffffffb000087947 */ /* 0x000fea000383ffff */
.L_x_45:
[----:B------:R-:W-:-:S07]  /*7970*/  MOV R0, UR5 ;  /* 0x0000000500007c02 */ /* 0x000fce0008000f00 */
.L_x_132:
[----:B-1----:R1:W2:Y:S02]  /*7980*/  SYNCS.PHASECHK.TRANS64.TRYWAIT P0, [R0+URZ], R3 ;  /* 0x00000003000075a7 */ /* 0x0022a400080011ff */
[----:B--2---:R-:W-:Y:S05]  /*7990*/  @!P0 NANOSLEEP.SYNCS 0x989680 ;  /* 0x009896800000895d */ /* 0x004fea0003900000 */
[----:B------:R-:W2:Y:S02]  /*79a0*/  @!P0 SYNCS.PHASECHK.TRANS64 P0, [R0+URZ], R3 ;  /* 0x00000003000085a7 */ /* 0x000ea400080010ff */
[----:B--2---:R-:W-:Y:S05]  /*79b0*/  @!P0 BRA `(.L_x_132) ;  /* 0xfffffffc00f08947 */ /* 0x004fea000383ffff */
[----:B------:R-:W-:Y:S05]  /*79c0*/  BRA `(.L_x_133) ;  /* 0xffffffb000147947 */ /* 0x000fea000383ffff */
.L_x_46:
[----:B------:R-:W-:-:S07]  /*79d0*/  MOV R0, UR5 ;  /* 0x0000000500007c02 */ /* 0x000fce0008000f00 */
.L_x_134:
[----:B-1----:R1:W2:Y:S02]  /*79e0*/  SYNCS.PHASECHK.TRANS64.TRYWAIT P0, [R0+URZ], R3 ;  /* 0x00000003000075a7 */ /* 0x0022a400080011ff */
[----:B--2---:R-:W-:Y:S05]  /*79f0*/  @!P0 NANOSLEEP.SYNCS 0x989680 ;  /* 0x009896800000895d */ /* 0x004fea0003900000 */
[----:B------:R-:W2:Y:S02]  /*7a00*/  @!P0 SYNCS.PHASECHK.TRANS64 P0, [R0+URZ], R3 ;  /* 0x00000003000085a7 */ /* 0x000ea400080010ff */
[----:B--2---:R-:W-:Y:S05]  /*7a10*/  @!P0 BRA `(.L_x_134) ;  /* 0xfffffffc00f08947 */ /* 0x004fea000383ffff */
[----:B------:R-:W-:Y:S05]  /*7a20*/  BRA `(.L_x_135) ;  /* 0xffffffb000207947 */ /* 0x000fea000383ffff */
.L_x_47:
[----:B------:R-:W-:-:S07]  /*7a30*/  MOV R0, UR5 ;  /* 0x0000000500007c02 */ /* 0x000fce0008000f00 */
.L_x_136:
[----:B-1----:R1:W2:Y:S02]  /*7a40*/  SYNCS.PHASECHK.TRANS64.TRYWAIT P0, [R0+URZ], R3 ;  /* 0x00000003000075a7 */ /* 0x0022a400080011ff */
[----:B--2---:R-:W-:Y:S05]  /*7a50*/  @!P0 NANOSLEEP.SYNCS 0x989680 ;  /* 0x009896800000895d */ /* 0x004fea0003900000 */
[----:B------:R-:W2:Y:S02]  /*7a60*/  @!P0 SYNCS.PHASECHK.TRANS64 P0, [R0+URZ], R3 ;  /* 0x00000003000085a7 */ /* 0x000ea400080010ff */
[----:B--2---:R-:W-:Y:S05]  /*7a70*/  @!P0 BRA `(.L_x_136) ;  /* 0xfffffffc00f08947 */ /* 0x004fea000383ffff */
[----:B------:R-:W-:Y:S05]  /*7a80*/  BRA `(.L_x_137) ;  /* 0xffffffb0002c7947 */ /* 0x000fea000383ffff */
.L_x_48:
[----:B------:R-:W-:-:S07]  /*7a90*/  MOV R0, UR5 ;  /* 0x0000000500007c02 */ /* 0x000fce0008000f00 */
.L_x_138:
[----:B-1----:R1:W2:Y:S02]  /*7aa0*/  SYNCS.PHASECHK.TRANS64.TRYWAIT P0, [R0+URZ], R3 ;  /* 0x00000003000075a7 */ /* 0x0022a400080011ff */
[----:B--2---:R-:W-:Y:S05]  /*7ab0*/  @!P0 NANOSLEEP.SYNCS 0x989680 ;  /* 0x009896800000895d */ /* 0x004fea0003900000 */
[----:B------:R-:W2:Y:S02]  /*7ac0*/  @!P0 SYNCS.PHASECHK.TRANS64 P0, [R0+URZ], R3 ;  /* 0x00000003000085a7 */ /* 0x000ea400080010ff */
[----:B--2---:R-:W-:Y:S05]  /*7ad0*/  @!P0 BRA `(.L_x_138) ;  /* 0xfffffffc00f08947 */ /* 0x004fea000383ffff */
[----:B------:R-:W-:Y:S05]  /*7ae0*/  BRA `(.L_x_139) ;  /* 0xffffffb000387947 */ /* 0x000fea000383ffff */
.L_x_49:
[----:B------:R-:W-:-:S07]  /*7af0*/  MOV R0, UR5 ;  /* 0x0000000500007c02 */ /* 0x000fce0008000f00 */
.L_x_140:
[----:B-1----:R1:W2:Y:S02]  /*7b00*/  SYNCS.PHASECHK.TRANS64.TRYWAIT P0, [R0+URZ], R3 ;  /* 0x00000003000075a7 */ /* 0x0022a400080011ff */
[----:B--2---:R-:W-:Y:S05]  /*7b10*/  @!P0 NANOSLEEP.SYNCS 0x989680 ;  /* 0x009896800000895d */ /* 0x004fea0003900000 */
[----:B------:R-:W2:Y:S02]  /*7b20*/  @!P0 SYNCS.PHASECHK.TRANS64 P0, [R0+URZ], R3 ;  /* 0x00000003000085a7 */ /* 0x000ea400080010ff */
[----:B--2---:R-:W-:Y:S05]  /*7b30*/  @!P0 BRA `(.L_x_140) ;  /* 0xfffffffc00f08947 */ /* 0x004fea000383ffff */
[----:B------:R-:W-:Y:S05]  /*7b40*/  BRA `(.L_x_141) ;  /* 0xffffffb000447947 */ /* 0x000fea000383ffff */
.L_x_50:
[----:B------:R-:W-:-:S07]  /*7b50*/  MOV R0, UR5 ;  /* 0x0000000500007c02 */ /* 0x000fce0008000f00 */
.L_x_142:
[----:B-1----:R1:W2:Y:S02]  /*7b60*/  SYNCS.PHASECHK.TRANS64.TRYWAIT P0, [R0+URZ], R3 ;  /* 0x00000003000075a7 */ /* 0x0022a400080011ff */
[----:B--2---:R-:W-:Y:S05]  /*7b70*/  @!P0 NANOSLEEP.SYNCS 0x989680 ;  /* 0x009896800000895d */ /* 0x004fea0003900000 */
[----:B------:R-:W2:Y:S02]  /*7b80*/  @!P0 SYNCS.PHASECHK.TRANS64 P0, [R0+URZ], R3 ;  /* 0x00000003000085a7 */ /* 0x000ea400080010ff */
[----:B--2---:R-:W-:Y:S05]  /*7b90*/  @!P0 BRA `(.L_x_142) ;  /* 0xfffffffc00f08947 */ /* 0x004fea000383ffff */
[----:B------:R-:W-:Y:S05]  /*7ba0*/  BRA `(.L_x_143) ;  /* 0xffffffb000507947 */ /* 0x000fea000383ffff */
.L_x_51:
[----:B------:R-:W-:-:S07]  /*7bb0*/  MOV R0, UR5 ;  /* 0x0000000500007c02 */ /* 0x000fce0008000f00 */
.L_x_144:
[----:B-1----:R1:W2:Y:S02]  /*7bc0*/  SYNCS.PHASECHK.TRANS64.TRYWAIT P0, [R0+URZ], R3 ;  /* 0x00000003000075a7 */ /* 0x0022a400080011ff */
[----:B--2---:R-:W-:Y:S05]  /*7bd0*/  @!P0 NANOSLEEP.SYNCS 0x989680 ;  /* 0x009896800000895d */ /* 0x004fea0003900000 */
[----:B------:R-:W2:Y:S02]  /*7be0*/  @!P0 SYNCS.PHASECHK.TRANS64 P0, [R0+URZ], R3 ;  /* 0x00000003000085a7 */ /* 0x000ea400080010ff */
[----:B--2---:R-:W-:Y:S05]  /*7bf0*/  @!P0 BRA `(.L_x_144) ;  /* 0xfffffffc00f08947 */ /* 0x004fea000383ffff */
[----:B------:R-:W-:Y:S05]  /*7c00*/  BRA `(.L_x_145) ;  /* 0xffffffb0005c7947 */ /* 0x000fea000383ffff */
.L_x_52:
[----:B------:R-:W-:-:S07]  /*7c10*/  MOV R0, UR5 ;  /* 0x0000000500007c02 */ /* 0x000fce0008000f00 */
.L_x_146:
[----:B-1----:R1:W2:Y:S02]  /*7c20*/  SYNCS.PHASECHK.TRANS64.TRYWAIT P0, [R0+URZ], R3 ;  /* 0x00000003000075a7 */ /* 0x0022a400080011ff */
[----:B--2---:R-:W-:Y:S05]  /*7c30*/  @!P0 NANOSLEEP.SYNCS 0x989680 ;  /* 0x009896800000895d */ /* 0x004fea0003900000 */
[----:B------:R-:W2:Y:S02]  /*7c40*/  @!P0 SYNCS.PHASECHK.TRANS64 P0, [R0+URZ], R3 ;  /* 0x00000003000085a7 */ /* 0x000ea400080010ff */
[----:B--2---:R-:W-:Y:S05]  /*7c50*/  @!P0 BRA `(.L_x_146) ;  /* 0xfffffffc00f08947 */ /* 0x004fea000383ffff */
[----:B------:R-:W-:Y:S05]  /*7c60*/  BRA `(.L_x_147) ;  /* 0xffffffb000687947 */ /* 0x000fea000383ffff */
.L_x_53:
[----:B------:R-:W-:-:S07]  /*7c70*/  MOV R0, UR5 ;  /* 0x0000000500007c02 */ /* 0x000fce0008000f00 */
.L_x_148:
[----:B-1----:R1:W2:Y:S02]  /*7c80*/  SYNCS.PHASECHK.TRANS64.TRYWAIT P0, [R0+URZ], R3 ;  /* 0x00000003000075a7 */ /* 0x0022a400080011ff */
[----:B--2---:R-:W-:Y:S05]  /*7c90*/  @!P0 NANOSLEEP.SYNCS 0x989680 ;  /* 0x009896800000895d */ /* 0x004fea0003900000 */
[----:B------:R-:W2:Y:S02]  /*7ca0*/  @!P0 SYNCS.PHASECHK.TRANS64 P0, [R0+URZ], R3 ;  /* 0x00000003000085a7 */ /* 0x000ea400080010ff */
[----:B--2---:R-:W-:Y:S05]  /*7cb0*/  @!P0 BRA `(.L_x_148) ;  /* 0xfffffffc00f08947 */ /* 0x004fea000383ffff */
[----:B------:R-:W-:Y:S05]  /*7cc0*/  BRA `(.L_x_149) ;  /* 0xffffffb000747947 */ /* 0x000fea000383ffff */
.L_x_54:
[----:B------:R-:W-:-:S07]  /*7cd0*/  MOV R0, UR5 ;  /* 0x0000000500007c02 */ /* 0x000fce0008000f00 */
.L_x_150:
[----:B-1----:R1:W2:Y:S02]  /*7ce0*/  SYNCS.PHASECHK.TRANS64.TRYWAIT P0, [R0+URZ], R3 ;  /* 0x00000003000075a7 */ /* 0x0022a400080011ff */
[----:B--2---:R-:W-:Y:S05]  /*7cf0*/  @!P0 NANOSLEEP.SYNCS 0x989680 ;  /* 0x009896800000895d */ /* 0x004fea0003900000 */
[----:B------:R-:W2:Y:S02]  /*7d00*/  @!P0 SYNCS.PHASECHK.TRANS64 P0, [R0+URZ], R3 ;  /* 0x00000003000085a7 */ /* 0x000ea400080010ff */
[----:B--2---:R-:W-:Y:S05]  /*7d10*/  @!P0 BRA `(.L_x_150) ;  /* 0xfffffffc00f08947 */ /* 0x004fea000383ffff */
[----:B------:R-:W-:Y:S05]  /*7d20*/  BRA `(.L_x_151) ;  /* 0xffffffb000807947 */ /* 0x000fea000383ffff */
.L_x_55:
[----:B------:R-:W-:-:S07]  /*7d30*/  MOV R0, UR5 ;  /* 0x0000000500007c02 */ /* 0x000fce0008000f00 */
.L_x_152:
[----:B-1----:R1:W2:Y:S02]  /*7d40*/  SYNCS.PHASECHK.TRANS64.TRYWAIT P0, [R0+URZ], R3 ;  /* 0x00000003000075a7 */ /* 0x0022a400080011ff */
[----:B--2---:R-:W-:Y:S05]  /*7d50*/  @!P0 NANOSLEEP.SYNCS 0x989680 ;  /* 0x009896800000895d */ /* 0x004fea0003900000 */
[----:B------:R-:W2:Y:S02]  /*7d60*/  @!P0 SYNCS.PHASECHK.TRANS64 P0, [R0+URZ], R3 ;  /* 0x00000003000085a7 */ /* 0x000ea400080010ff */
[----:B--2---:R-:W-:Y:S05]  /*7d70*/  @!P0 BRA `(.L_x_152) ;  /* 0xfffffffc00f08947 */ /* 0x004fea000383ffff */
[----:B------:R-:W-:Y:S05]  /*7d80*/  BRA `(.L_x_153) ;  /* 0xffffffb0008c7947 */ /* 0x000fea000383ffff */
.L_x_56:
[----:B------:R-:W-:-:S07]  /*7d90*/  MOV R0, UR5 ;  /* 0x0000000500007c02 */ /* 0x000fce0008000f00 */
.L_x_154:
[----:B-1----:R1:W2:Y:S02]  /*7da0*/  SYNCS.PHASECHK.TRANS64.TRYWAIT P0, [R0+URZ], R3 ;  /* 0x00000003000075a7 */ /* 0x0022a400080011ff */
[----:B--2---:R-:W-:Y:S05]  /*7db0*/  @!P0 NANOSLEEP.SYNCS 0x989680 ;  /* 0x009896800000895d */ /* 0x004fea0003900000 */
[----:B------:R-:W2:Y:S02]  /*7dc0*/  @!P0 SYNCS.PHASECHK.TRANS64 P0, [R0+URZ], R3 ;  /* 0x00000003000085a7 */ /* 0x000ea400080010ff */
[----:B--2---:R-:W-:Y:S05]  /*7dd0*/  @!P0 BRA `(.L_x_154) ;  /* 0xfffffffc00f08947 */ /* 0x004fea000383ffff */
[----:B------:R-:W-:Y:S05]  /*7de0*/  BRA `(.L_x_155) ;  /* 0xffffffb000987947 */ /* 0x000fea000383ffff */
.L_x_57:
[----:B------:R-:W-:-:S07]  /*7df0*/  MOV R0, UR5 ;  /* 0x0000000500007c02 */ /* 0x000fce0008000f00 */
.L_x_156:
[----:B-1----:R1:W2:Y:S02]  /*7e00*/  SYNCS.PHASECHK.TRANS64.TRYWAIT P0, [R0+URZ], R3 ;  /* 0x00000003000075a7 */ /* 0x0022a400080011ff */
[----:B--2---:R-:W-:Y:S05]  /*7e10*/  @!P0 NANOSLEEP.SYNCS 0x989680 ;  /* 0x009896800000895d */ /* 0x004fea0003900000 */
[----:B------:R-:W2:Y:S02]  /*7e20*/  @!P0 SYNCS.PHASECHK.TRANS64 P0, [R0+URZ], R3 ;  /* 0x00000003000085a7 */ /* 0x000ea400080010ff */
[----:B--2---:R-:W-:Y:S05]  /*7e30*/  @!P0 BRA `(.L_x_156) ;  /* 0xfffffffc00f08947 */ /* 0x004fea000383ffff */
[----:B------:R-:W-:Y:S05]  /*7e40*/  BRA `(.L_x_157) ;  /* 0xffffffb000a47947 */ /* 0x000fea000383ffff */
.L_x_58:
[----:B------:R-:W-:-:S07]  /*7e50*/  MOV R0, UR5 ;  /* 0x0000000500007c02 */ /* 0x000fce0008000f00 */
.L_x_158:
[----:B-1----:R1:W2:Y:S02]  /*7e60*/  SYNCS.PHASECHK.TRANS64.TRYWAIT P0, [R0+URZ], R3 ;  /* 0x00000003000075a7 */ /* 0x0022a400080011ff */
[----:B--2---:R-:W-:Y:S05]  /*7e70*/  @!P0 NANOSLEEP.SYNCS 0x989680 ;  /* 0x009896800000895d */ /* 0x004fea0003900000 */
[----:B------:R-:W2:Y:S02]  /*7e80*/  @!P0 SYNCS.PHASECHK.TRANS64 P0, [R0+URZ], R3 ;  /* 0x00000003000085a7 */ /* 0x000ea400080010ff */
[----:B--2---:R-:W-:Y:S05]  /*7e90*/  @!P0 BRA `(.L_x_158) ;  /* 0xfffffffc00f08947 */ /* 0x004fea000383ffff */
[----:B------:R-:W-:Y:S05]  /*7ea0*/  BRA `(.L_x_159) ;  /* 0xffffffb000b07947 */ /* 0x000fea000383ffff */
.L_x_59:
[----:B------:R-:W-:-:S07]  /*7eb0*/  MOV R0, UR5 ;  /* 0x0000000500007c02 */ /* 0x000fce0008000f00 */
.L_x_160:
[----:B-1----:R1:W2:Y:S02]  /*7ec0*/  SYNCS.PHASECHK.TRANS64.TRYWAIT P0, [R0+URZ], R3 ;  /* 0x00000003000075a7 */ /* 0x0022a400080011ff */
[----:B--2---:R-:W-:Y:S05]  /*7ed0*/  @!P0 NANOSLEEP.SYNCS 0x989680 ;  /* 0x009896800000895d */ /* 0x004fea0003900000 */
[----:B------:R-:W2:Y:S02]  /*7ee0*/  @!P0 SYNCS.PHASECHK.TRANS64 P0, [R0+URZ], R3 ;  /* 0x00000003000085a7 */ /* 0x000ea400080010ff */
[----:B--2---:R-:W-:Y:S05]  /*7ef0*/  @!P0 BRA `(.L_x_160) ;  /* 0xfffffffc00f08947 */ /* 0x004fea000383ffff */
[----:B------:R-:W-:Y:S05]  /*7f00*/  BRA `(.L_x_161) ;  /* 0xffffffb000bc7947 */ /* 0x000fea000383ffff */
.L_x_60:
[----:B------:R-:W-:-:S07]  /*7f10*/  MOV R0, UR5 ;  /* 0x0000000500007c02 */ /* 0x000fce0008000f00 */
.L_x_162:
[----:B-1----:R1:W2:Y:S02]  /*7f20*/  SYNCS.PHASECHK.TRANS64.TRYWAIT P0, [R0+URZ], R3 ;  /* 0x00000003000075a7 */ /* 0x0022a400080011ff */
[----:B--2---:R-:W-:Y:S05]  /*7f30*/  @!P0 NANOSLEEP.SYNCS 0x989680 ;  /* 0x009896800000895d */ /* 0x004fea0003900000 */
[----:B------:R-:W2:Y:S02]  /*7f40*/  @!P0 SYNCS.PHASECHK.TRANS64 P0, [R0+URZ], R3 ;  /* 0x00000003000085a7 */ /* 0x000ea400080010ff */
[----:B--2---:R-:W-:Y:S05]  /*7f50*/  @!P0 BRA `(.L_x_162) ;  /* 0xfffffffc00f08947 */ /* 0x004fea000383ffff */
[----:B------:R-:W-:Y:S05]  /*7f60*/  BRA `(.L_x_163) ;  /* 0xffffffb000c87947 */ /* 0x000fea000383ffff */
.L_x_61:
[----:B------:R-:W-:-:S07]  /*7f70*/  MOV R0, UR5 ;  /* 0x0000000500007c02 */ /* 0x000fce0008000f00 */
.L_x_164:
[----:B-1----:R1:W2:Y:S02]  /*7f80*/  SYNCS.PHASECHK.TRANS64.TRYWAIT P0, [R0+URZ], R3 ;  /* 0x00000003000075a7 */ /* 0x0022a400080011ff */
[----:B--2---:R-:W-:Y:S05]  /*7f90*/  @!P0 NANOSLEEP.SYNCS 0x989680 ;  /* 0x009896800000895d */ /* 0x004fea0003900000 */
[----:B------:R-:W2:Y:S02]  /*7fa0*/  @!P0 SYNCS.PHASECHK.TRANS64 P0, [R0+URZ], R3 ;  /* 0x00000003000085a7 */ /* 0x000ea400080010ff */
[----:B--2---:R-:W-:Y:S05]  /*7fb0*/  @!P0 BRA `(.L_x_164) ;  /* 0xfffffffc00f08947 */ /* 0x004fea000383ffff */
[----:B------:R-:W-:Y:S05]  /*7fc0*/  BRA `(.L_x_165) ;  /* 0xffffffb000d47947 */ /* 0x000fea000383ffff */
.L_x_62:
[----:B------:R-:W-:-:S07]  /*7fd0*/  MOV R0, UR5 ;  /* 0x0000000500007c02 */ /* 0x000fce0008000f00 */
.L_x_166:
[----:B-1----:R1:W2:Y:S02]  /*7fe0*/  SYNCS.PHASECHK.TRANS64.TRYWAIT P0, [R0+URZ], R3 ;  /* 0x00000003000075a7 */ /* 0x0022a400080011ff */
[----:B--2---:R-:W-:Y:S05]  /*7ff0*/  @!P0 NANOSLEEP.SYNCS 0x989680 ;  /* 0x009896800000895d */ /* 0x004fea0003900000 */
[----:B------:R-:W2:Y:S02]  /*8000*/  @!P0 SYNCS.PHASECHK.TRANS64 P0, [R0+URZ], R3 ;  /* 0x00000003000085a7 */ /* 0x000ea400080010ff */
[----:B--2---:R-:W-:Y:S05]  /*8010*/  @!P0 BRA `(.L_x_166) ;  /* 0xfffffffc00f08947 */ /* 0x004fea000383ffff */
[----:B------:R-:W-:Y:S05]  /*8020*/  BRA `(.L_x_167) ;  /* 0xffffffb000e07947 */ /* 0x000fea000383ffff */
.L_x_63:
[----:B------:R-:W-:-:S07]  /*8030*/  MOV R0, UR5 ;  /* 0x0000000500007c02 */ /* 0x000fce0008000f00 */
.L_x_168:
[----:B-1----:R1:W2:Y:S02]  /*8040*/  SYNCS.PHASECHK.TRANS64.TRYWAIT P0, [R0+URZ], R3 ;  /* 0x00000003000075a7 */ /* 0x0022a400080011ff */
[----:B--2---:R-:W-:Y:S05]  /*8050*/  @!P0 NANOSLEEP.SYNCS 0x989680 ;  /* 0x009896800000895d */ /* 0x004fea0003900000 */
[----:B------:R-:W2:Y:S02]  /*8060*/  @!P0 SYNCS.PHASECHK.TRANS64 P0, [R0+URZ], R3 ;  /* 0x00000003000085a7 */ /* 0x000ea400080010ff */
[----:B--2---:R-:W-:Y:S05]  /*8070*/  @!P0 BRA `(.L_x_168) ;  /* 0xfffffffc00f08947 */ /* 0x004fea000383ffff */
[----:B------:R-:W-:Y:S05]  /*8080*/  BRA `(.L_x_169) ;  /* 0xffffffb000ec7947 */ /* 0x000fea000383ffff */
.L_x_64:
[----:B------:R-:W-:-:S07]  /*8090*/  MOV R0, UR5 ;  /* 0x0000000500007c02 */ /* 0x000fce0008000f00 */
.L_x_170:
[----:B-1----:R1:W2:Y:S02]  /*80a0*/  SYNCS.PHASECHK.TRANS64.TRYWAIT P0, [R0+URZ], R3 ;  /* 0x00000003000075a7 */ /* 0x0022a400080011ff */
[----:B--2---:R-:W-:Y:S05]  /*80b0*/  @!P0 NANOSLEEP.SYNCS 0x989680 ;  /* 0x009896800000895d */ /* 0x004fea0003900000 */
[----:B------:R-:W2:Y:S02]  /*80c0*/  @!P0 SYNCS.PHASECHK.TRANS64 P0, [R0+URZ], R3 ;  /* 0x00000003000085a7 */ /* 0x000ea400080010ff */
[----:B--2---:R-:W-:Y:S05]  /*80d0*/  @!P0 BRA `(.L_x_170) ;  /* 0xfffffffc00f08947 */ /* 0x004fea000383ffff */
[----:B------:R-:W-:Y:S05]  /*80e0*/  BRA `(.L_x_171) ;  /* 0xffffffb000f87947 */ /* 0x000fea000383ffff */
.L_x_65:
[----:B------:R-:W-:-:S07]  /*80f0*/  MOV R0, UR5 ;  /* 0x0000000500007c02 */ /* 0x000fce0008000f00 */
.L_x_172:
[----:B-1----:R1:W2:Y:S02]  /*8100*/  SYNCS.PHASECHK.TRANS64.TRYWAIT P0, [R0+URZ], R3 ;  /* 0x00000003000075a7 */ /* 0x0022a400080011ff */
[----:B--2---:R-:W-:Y:S05]  /*8110*/  @!P0 NANOSLEEP.SYNCS 0x989680 ;  /* 0x009896800000895d */ /* 0x004fea0003900000 */
[----:B------:R-:W2:Y:S02]  /*8120*/  @!P0 SYNCS.PHASECHK.TRANS64 P0, [R0+URZ], R3 ;  /* 0x00000003000085a7 */ /* 0x000ea400080010ff */
[----:B--2---:R-:W-:Y:S05]  /*8130*/  @!P0 BRA `(.L_x_172) ;  /* 0xfffffffc00f08947 */ /* 0x004fea000383ffff */
[----:B------:R-:W-:Y:S05]  /*8140*/  BRA `(.L_x_173) ;  /* 0xffffffb400047947 */ /* 0x000fea000383ffff */
.L_x_66:
[----:B------:R-:W-:-:S07]  /*8150*/  MOV R0, UR5 ;  /* 0x0000000500007c02 */ /* 0x000fce0008000f00 */
.L_x_174:
[----:B-1----:R1:W2:Y:S02]  /*8160*/  SYNCS.PHASECHK.TRANS64.TRYWAIT P0, [R0+URZ], R3 ;  /* 0x00000003000075a7 */ /* 0x0022a400080011ff */
[----:B--2---:R-:W-:Y:S05]  /*8170*/  @!P0 NANOSLEEP.SYNCS 0x989680 ;  /* 0x009896800000895d */ /* 0x004fea0003900000 */
[----:B------:R-:W2:Y:S02]  /*8180*/  @!P0 SYNCS.PHASECHK.TRANS64 P0, [R0+URZ], R3 ;  /* 0x00000003000085a7 */ /* 0x000ea400080010ff */
[----:B--2---:R-:W-:Y:S05]  /*8190*/  @!P0 BRA `(.L_x_174) ;  /* 0xfffffffc00f08947 */ /* 0x004fea000383ffff */
[----:B------:R-:W-:Y:S05]  /*81a0*/  BRA `(.L_x_175) ;  /* 0xffffffb400107947 */ /* 0x000fea000383ffff */
.L_x_67:
[----:B------:R-:W-:-:S07]  /*81b0*/  MOV R0, UR5 ;  /* 0x0000000500007c02 */ /* 0x000fce0008000f00 */
.L_x_176:
[----:B-1----:R1:W2:Y:S02]  /*81c0*/  SYNCS.PHASECHK.TRANS64.TRYWAIT P0, [R0+URZ], R3 ;  /* 0x00000003000075a7 */ /* 0x0022a400080011ff */
[----:B--2---:R-:W-:Y:S05]  /*81d0*/  @!P0 NANOSLEEP.SYNCS 0x989680 ;  /* 0x009896800000895d */ /* 0x004fea0003900000 */
[----:B------:R-:W2:Y:S02]  /*81e0*/  @!P0 SYNCS.PHASECHK.TRANS64 P0, [R0+URZ], R3 ;  /* 0x00000003000085a7 */ /* 0x000ea400080010ff */
[----:B--2---:R-:W-:Y:S05]  /*81f0*/  @!P0 BRA `(.L_x_176) ;  /* 0xfffffffc00f08947 */ /* 0x004fea000383ffff */
[----:B------:R-:W-:Y:S05]  /*8200*/  BRA `(.L_x_177) ;  /* 0xffffffb4001c7947 */ /* 0x000fea000383ffff */
.L_x_68:
[----:B------:R-:W-:-:S07]  /*8210*/  MOV R0, UR5 ;  /* 0x0000000500007c02 */ /* 0x000fce0008000f00 */
.L_x_178:
[----:B-1----:R1:W2:Y:S02]  /*8220*/  SYNCS.PHASECHK.TRANS64.TRYWAIT P0, [R0+URZ], R3 ;  /* 0x00000003000075a7 */ /* 0x0022a400080011ff */
[----:B--2---:R-:W-:Y:S05]  /*8230*/  @!P0 NANOSLEEP.SYNCS 0x989680 ;  /* 0x009896800000895d */ /* 0x004fea0003900000 */
[----:B------:R-:W2:Y:S02]  /*8240*/  @!P0 SYNCS.PHASECHK.TRANS64 P0, [R0+URZ], R3 ;  /* 0x00000003000085a7 */ /* 0x000ea400080010ff */
[----:B--2---:R-:W-:Y:S05]  /*8250*/  @!P0 BRA `(.L_x_178) ;  /* 0xfffffffc00f08947 */ /* 0x004fea000383ffff */
[----:B------:R-:W-:Y:S05]  /*8260*/  BRA `(.L_x_179) ;  /* 0xffffffb400287947 */ /* 0x000fea000383ffff */
.L_x_69:
[----:B------:R-:W-:-:S07]  /*8270*/  MOV R0, UR5 ;  /* 0x0000000500007c02 */ /* 0x000fce0008000f00 */
.L_x_180:
[----:B-1----:R1:W2:Y:S02]  /*8280*/  SYNCS.PHASECHK.TRANS64.TRYWAIT P0, [R0+URZ], R3 ;  /* 0x00000003000075a7 */ /* 0x0022a400080011ff */
[----:B--2---:R-:W-:Y:S05]  /*8290*/  @!P0 NANOSLEEP.SYNCS 0x989680 ;  /* 0x009896800000895d */ /* 0x004fea0003900000 */
[----:B------:R-:W2:Y:S02]  /*82a0*/  @!P0 SYNCS.PHASECHK.TRANS64 P0, [R0+URZ], R3 ;  /* 0x00000003000085a7 */ /* 0x000ea400080010ff */
[----:B--2---:R-:W-:Y:S05]  /*82b0*/  @!P0 BRA `(.L_x_180) ;  /* 0xfffffffc00f08947 */ /* 0x004fea000383ffff */
[----:B------:R-:W-:Y:S05]  /*82c0*/  BRA `(.L_x_181) ;  /* 0xffffffb400347947 */ /* 0x000fea000383ffff */
.L_x_72:
[----:B--2---:R2:W3:Y:S02]  /*82d0*/  SYNCS.PHASECHK.TRANS64.TRYWAIT P0, [R2+URZ+0x230], R4 ;  /* 0x00023004020075a7 */ /* 0x0044e400080011ff */
[----:B---3--:R-:W-:Y:S05]  /*82e0*/  @!P0 NANOSLEEP.SYNCS 0x989680 ;  /* 0x009896800000895d */ /* 0x008fea0003900000 */
[----:B------:R-:W3:Y:S02]  /*82f0*/  @!P0 SYNCS.PHASECHK.TRANS64 P0, [R2+URZ+0x230], R4 ;  /* 0x00023004020085a7 */ /* 0x000ee400080010ff */
[----:B---3--:R-:W-:Y:S05]  /*8300*/  @!P0 BRA `(.L_x_72) ;  /* 0xfffffffc00f08947 */ /* 0x008fea000383ffff */
[----:B------:R-:W-:Y:S05]  /*8310*/  BRA `(.L_x_182) ;  /* 0xffffffb400907947 */ /* 0x000fea000383ffff */
.L_x_73:
[----:B------:R-:W-:-:S07]  /*8320*/  MOV R2, UR4 ;  /* 0x0000000400027c02 */ /* 0x000fce0008000f00 */
.L_x_183:
[----:B--2---:R2:W3:Y:S02]  /*8330*/  SYNCS.PHASECHK.TRANS64.TRYWAIT P0, [R2+URZ+0x1e0], R5 ;  /* 0x0001e005020075a7 */ /* 0x0044e400080011ff */
[----:B---3--:R-:W-:Y:S05]  /*8340*/  @!P0 NANOSLEEP.SYNCS 0x989680 ;  /* 0x009896800000895d */ /* 0x008fea0003900000 */
[----:B------:R-:W3:Y:S02]  /*8350*/  @!P0 SYNCS.PHASECHK.TRANS64 P0, [R2+URZ+0x1e0], R5 ;  /* 0x0001e005020085a7 */ /* 0x000ee400080010ff */
[----:B---3--:R-:W-:Y:S05]  /*8360*/  @!P0 BRA `(.L_x_183) ;  /* 0xfffffffc00f08947 */ /* 0x008fea000383ffff */
[----:B------:R-:W-:Y:S05]  /*8370*/  BRA `(.L_x_184) ;  /* 0xffffffb400a07947 */ /* 0x000fea000383ffff */
.L_x_74:
[----:B--2---:R2:W3:Y:S02]  /*8380*/  SYNCS.PHASECHK.TRANS64.TRYWAIT P1, [R2+URZ+0x1d0], R4 ;  /* 0x0001d004020075a7 */ /* 0x0044e400080211ff */
[----:B---3--:R-:W-:Y:S05]  /*8390*/  @!P1 NANOSLEEP.SYNCS 0x989680 ;  /* 0x009896800000995d */ /* 0x008fea0003900000 */
[----:B------:R-:W3:Y:S02]  /*83a0*/  @!P1 SYNCS.PHASECHK.TRANS64 P1, [R2+URZ+0x1d0], R4 ;  /* 0x0001d004020095a7 */ /* 0x000ee400080210ff */
[----:B---3--:R-:W-:Y:S05]  /*83b0*/  @!P1 BRA `(.L_x_74) ;  /* 0xfffffffc00f09947 */ /* 0x008fea000383ffff */
[----:B------:R-:W-:Y:S05]  /*83c0*/  BRA `(.L_x_185) ;  /* 0xffffffb400d07947 */ /* 0x000fea000383ffff */
.L_x_77:
[----:B------:R-:W-:-:S07]  /*83d0*/  MOV R0, UR4 ;  /* 0x0000000400007c02 */ /* 0x000fce0008000f00 */
.L_x_186:
[----:B--2---:R2:W3:Y:S02]  /*83e0*/  SYNCS.PHASECHK.TRANS64.TRYWAIT P0, [R0+URZ+0x1e0], R2 ;  /* 0x0001e002000075a7 */ /* 0x0044e400080011ff */
[----:B---3--:R-:W-:Y:S05]  /*83f0*/  @!P0 NANOSLEEP.SYNCS 0x989680 ;  /* 0x009896800000895d */ /* 0x008fea0003900000 */
[----:B------:R-:W3:Y:S02]  /*8400*/  @!P0 SYNCS.PHASECHK.TRANS64 P0, [R0+URZ+0x1e0], R2 ;  /* 0x0001e002000085a7 */ /* 0x000ee400080010ff */
[----:B---3--:R-:W-:Y:S05]  /*8410*/  @!P0 BRA `(.L_x_186) ;  /* 0xfffffffc00f08947 */ /* 0x008fea000383ffff */
[----:B------:R-:W-:Y:S05]  /*8420*/  BRA `(.L_x_76) ;  /* 0xffffffb800247947 */ /* 0x000fea000383ffff */
.L_x_84:
[----:B-1----:R1:W2:Y:S02]  /*8430*/  SYNCS.PHASECHK.TRANS64.TRYWAIT P1, [R0+URZ+0x1d0], R2 ;  /* 0x0001d002000075a7 */ /* 0x0022a400080211ff */
[----:B--2---:R-:W-:Y:S05]  /*8440*/  @!P1 NANOSLEEP.SYNCS 0x989680 ;  /* 0x009896800000995d */ /* 0x004fea0003900000 */
[----:B------:R-:W2:Y:S02]  /*8450*/  @!P1 SYNCS.PHASECHK.TRANS64 P1, [R0+URZ+0x1d0], R2 ;  /* 0x0001d002000095a7 */ /* 0x000ea400080210ff */
[----:B--2---:R-:W-:Y:S05]  /*8460*/  @!P1 BRA `(.L_x_84) ;  /* 0xfffffffc00f09947 */ /* 0x004fea000383ffff */
[----:B------:R-:W-:Y:S05]  /*8470*/  BRA `(.L_x_187) ;  /* 0xffffffbc00887947 */ /* 0x000fea000383ffff */
.L_x_85:
[----:B------:R-:W-:-:S07]  /*8480*/  MOV R2, UR23 ;  /* 0x0000001700027c02 */ /* 0x000fce0008000f00 */
.L_x_188:
[----:B-1----:R1:W2:Y:S02]  /*8490*/  SYNCS.PHASECHK.TRANS64.TRYWAIT P0, [R2+URZ+0x210], R0 ;  /* 0x00021000020075a7 */ /* 0x0022a400080011ff */
[----:B--2---:R-:W-:Y:S05]  /*84a0*/  @!P0 NANOSLEEP.SYNCS 0x989680 ;  /* 0x009896800000895d */ /* 0x004fea0003900000 */
[----:B------:R-:W2:Y:S02]  /*84b0*/  @!P0 SYNCS.PHASECHK.TRANS64 P0, [R2+URZ+0x210], R0 ;  /* 0x00021000020085a7 */ /* 0x000ea400080010ff */
[----:B--2---:R-:W-:Y:S05]  /*84c0*/  @!P0 BRA `(.L_x_188) ;  /* 0xfffffffc00f08947 */ /* 0x004fea000383ffff */
[----:B------:R-:W-:Y:S05]  /*84d0*/  BRA `(.L_x_189) ;  /* 0xffffffbc00d87947 */ /* 0x000fea000383ffff */
.L_x_88:
[----:B------:R-:W-:Y:S07]  /*84e0*/  MOV R0, UR5 ;  /* 0x0000000500007c02 */ /* 0x000fee0008000f00 */
.L_x_190:
[----:B-1----:R1:W2:Y:S02]  /*84f0*/  SYNCS.PHASECHK.TRANS64.TRYWAIT P0, [R0+URZ], R2 ;  /* 0x00000002000075a7 */ /* 0x0022a400080011ff */
[----:B--2---:R-:W-:Y:S05]  /*8500*/  @!P0 NANOSLEEP.SYNCS 0x989680 ;  /* 0x009896800000895d */ /* 0x004fea0003900000 */
[----:B------:R-:W2:Y:S02]  /*8510*/  @!P0 SYNCS.PHASECHK.TRANS64 P0, [R0+URZ], R2 ;  /* 0x00000002000085a7 */ /* 0x000ea400080010ff */
[----:B--2---:R-:W-:Y:S05]  /*8520*/  @!P0 BRA `(.L_x_190) ;  /* 0xfffffffc00f08947 */ /* 0x004fea000383ffff */
[----:B------:R-:W-:Y:S05]  /*8530*/  BRA `(.L_x_87) ;  /* 0xffffffbc00f47947 */ /* 0x000fea000383ffff */
.L_x_91:
[----:B------:R-:W-:-:S07]  /*8540*/  MOV R0, UR4 ;  /* 0x0000000400007c02 */ /* 0x000fce0008000f00 */
.L_x_191:
[----:B--2---:R2:W4:Y:S02]  /*8550*/  SYNCS.PHASECHK.TRANS64.TRYWAIT P0, [R0+URZ], R2 ;  /* 0x00000002000075a7 */ /* 0x00452400080011ff */
[----:B----4-:R-:W-:Y:S05]  /*8560*/  @!P0 NANOSLEEP.SYNCS 0x989680 ;  /* 0x009896800000895d */ /* 0x010fea0003900000 */
[----:B------:R-:W4:Y:S02]  /*8570*/  @!P0 SYNCS.PHASECHK.TRANS64 P0, [R0+URZ], R2 ;  /* 0x00000002000085a7 */ /* 0x000f2400080010ff */
[----:B----4-:R-:W-:Y:S05]  /*8580*/  @!P0 BRA `(.L_x_191) ;  /* 0xfffffffc00f08947 */ /* 0x010fea000383ffff */
[----:B------:R-:W-:Y:S05]  /*8590*/  BRA `(.L_x_192) ;  /* 0xffffffc000a87947 */ /* 0x000fea000383ffff */
.L_x_92:
[----:B------:R-:W-:-:S07]  /*85a0*/  MOV R0, UR5 ;  /* 0x0000000500007c02 */ /* 0x000fce0008000f00 */
.L_x_193:
[----:B-1----:R1:W2:Y:S02]  /*85b0*/  SYNCS.PHASECHK.TRANS64.TRYWAIT P0, [R0+URZ], R3 ;  /* 0x00000003000075a7 */ /* 0x0022a400080011ff */
[----:B--2---:R-:W-:Y:S05]  /*85c0*/  @!P0 NANOSLEEP.SYNCS 0x989680 ;  /* 0x009896800000895d */ /* 0x004fea0003900000 */
[----:B------:R-:W2:Y:S02]  /*85d0*/  @!P0 SYNCS.PHASECHK.TRANS64 P0, [R0+URZ], R3 ;  /* 0x00000003000085a7 */ /* 0x000ea400080010ff */
[----:B--2---:R-:W-:Y:S05]  /*85e0*/  @!P0 BRA `(.L_x_193) ;  /* 0xfffffffc00f08947 */ /* 0x004fea000383ffff */
[----:B------:R-:W-:Y:S05]  /*85f0*/  BRA `(.L_x_194) ;  /* 0xffffffc000b47947 */ /* 0x000fea000383ffff */
.L_x_93:
[----:B------:R-:W-:-:S07]  /*8600*/  MOV R0, UR5 ;  /* 0x0000000500007c02 */ /* 0x000fce0008000f00 */
.L_x_195:
[----:B-1----:R1:W2:Y:S02]  /*8610*/  SYNCS.PHASECHK.TRANS64.TRYWAIT P0, [R0+URZ], R3 ;  /* 0x00000003000075a7 */ /* 0x0022a400080011ff */
[----:B--2---:R-:W-:Y:S05]  /*8620*/  @!P0 NANOSLEEP.SYNCS 0x989680 ;  /* 0x009896800000895d */ /* 0x004fea0003900000 */
[----:B------:R-:W2:Y:S02]  /*8630*/  @!P0 SYNCS.PHASECHK.TRANS64 P0, [R0+URZ], R3 ;  /* 0x00000003000085a7 */ /* 0x000ea400080010ff */
[----:B--2---:R-:W-:Y:S05]  /*8640*/  @!P0 BRA `(.L_x_195) ;  /* 0xfffffffc00f08947 */ /* 0x004fea000383ffff */
[----:B------:R-:W-:Y:S05]  /*8650*/  BRA `(.L_x_196) ;  /* 0xffffffc000c07947 */ /* 0x000fea000383ffff */
.L_x_94:
[----:B-1----:R-:W-:-:S07]  /*8660*/  MOV R0, UR4 ;  /* 0x0000000400007c02 */ /* 0x002fce0008000f00 */
.L_x_197:
[----:B-1----:R1:W2:Y:S02]  /*8670*/  SYNCS.PHASECHK.TRANS64.TRYWAIT P0, [R0+URZ], R2 ;  /* 0x00000002000075a7 */ /* 0x0022a400080011ff */
[----:B--2---:R-:W-:Y:S05]  /*8680*/  @!P0 NANOSLEEP.SYNCS 0x989680 ;  /* 0x009896800000895d */ /* 0x004fea0003900000 */
[----:B------:R-:W2:Y:S02]  /*8690*/  @!P0 SYNCS.PHASECHK.TRANS64 P0, [R0+URZ], R2 ;  /* 0x00000002000085a7 */ /* 0x000ea400080010ff */
[----:B--2---:R-:W-:Y:S05]  /*86a0*/  @!P0 BRA `(.L_x_197) ;  /* 0xfffffffc00f08947 */ /* 0x004fea000383ffff */
[----:B------:R-:W-:Y:S05]  /*86b0*/  BRA `(.L_x_198) ;  /* 0xffffffc000cc7947 */ /* 0x000fea000383ffff */
.L_x_99:
[----:B--2---:R2:W3:Y:S02]  /*86c0*/  SYNCS.PHASECHK.TRANS64.TRYWAIT P0, [R3+URZ+0x1d0], R0 ;  /* 0x0001d000030075a7 */ /* 0x0044e400080011ff */
[----:B---3--:R-:W-:Y:S05]  /*86d0*/  @!P0 NANOSLEEP.SYNCS 0x989680 ;  /* 0x009896800000895d */ /* 0x008fea0003900000 */
[----:B------:R-:W3:Y:S02]  /*86e0*/  @!P0 SYNCS.PHASECHK.TRANS64 P0, [R3+URZ+0x1d0], R0 ;  /* 0x0001d000030085a7 */ /* 0x000ee400080010ff */
[----:B---3--:R-:W-:Y:S05]  /*86f0*/  @!P0 BRA `(.L_x_99) ;  /* 0xfffffffc00f08947 */ /* 0x008fea000383ffff */
[----:B------:R-:W-:Y:S05]  /*8700*/  BRA `(.L_x_199) ;  /* 0xffffffc400f47947 */ /* 0x000fea000383ffff */
.L_x_102:
[----:B--2---:R-:W-:Y:S07]  /*8710*/  MOV R0, UR17 ;  /* 0x0000001100007c02 */ /* 0x004fee0008000f00 */
.L_x_200:
[----:B--2---:R2:W3:Y:S02]  /*8720*/  SYNCS.PHASECHK.TRANS64.TRYWAIT P1, [R0+URZ+0x1c8], R3 ;  /* 0x0001c803000075a7 */ /* 0x0044e400080211ff */
[----:B---3--:R-:W-:Y:S05]  /*8730*/  @!P1 NANOSLEEP.SYNCS 0x989680 ;  /* 0x009896800000995d */ /* 0x008fea0003900000 */
[----:B------:R-:W3:Y:S02]  /*8740*/  @!P1 SYNCS.PHASECHK.TRANS64 P1, [R0+URZ+0x1c8], R3 ;  /* 0x0001c803000095a7 */ /* 0x000ee400080210ff */
[----:B---3--:R-:W-:Y:S05]  /*8750*/  @!P1 BRA `(.L_x_200) ;  /* 0xfffffffc00f09947 */ /* 0x008fea000383ffff */
[----:B------:R-:W-:Y:S05]  /*8760*/  BRA `(.L_x_101) ;  /* 0xffffffcc00687947 */ /* 0x000fea000383ffff */
.L_x_105:
[----:B--2---:R-:W-:Y:S07]  /*8770*/  MOV R0, UR17 ;  /* 0x0000001100007c02 */ /* 0x004fee0008000f00 */
.L_x_201:
[----:B--2---:R2:W3:Y:S02]  /*8780*/  SYNCS.PHASECHK.TRANS64.TRYWAIT P0, [R0+URZ+0x1b8], R2 ;  /* 0x0001b802000075a7 */ /* 0x0044e400080011ff */
[----:B---3--:R-:W-:Y:S05]  /*8790*/  @!P0 NANOSLEEP.SYNCS 0x989680 ;  /* 0x009896800000895d */ /* 0x008fea0003900000 */
[----:B------:R-:W3:Y:S02]  /*87a0*/  @!P0 SYNCS.PHASECHK.TRANS64 P0, [R0+URZ+0x1b8], R2 ;  /* 0x0001b802000085a7 */ /* 0x000ee400080010ff */
[----:B---3--:R-:W-:Y:S05]  /*87b0*/  @!P0 BRA `(.L_x_201) ;  /* 0xfffffffc00f08947 */ /* 0x008fea000383ffff */
[----:B------:R-:W-:Y:S05]  /*87c0*/  BRA `(.L_x_202) ;  /* 0xffffffcc00bc7947 */ /* 0x000fea000383ffff */
.L_x_108:
[----:B---3--:R3:W1:Y:S02]  /*87d0*/  SYNCS.PHASECHK.TRANS64.TRYWAIT P0, [R3+URZ+0x1d0], R0 ;  /* 0x0001d000030075a7 */ /* 0x00866400080011ff */
[----:B-1----:R-:W-:Y:S05]  /*87e0*/  @!P0 NANOSLEEP.SYNCS 0x989680 ;  /* 0x009896800000895d */ /* 0x002fea0003900000 */
[----:B------:R-:W1:Y:S02]  /*87f0*/  @!P0 SYNCS.PHASECHK.TRANS64 P0, [R3+URZ+0x1d0], R0 ;  /* 0x0001d000030085a7 */ /* 0x000e6400080010ff */
[----:B-1----:R-:W-:Y:S05]  /*8800*/  @!P0 BRA `(.L_x_108) ;  /* 0xfffffffc00f08947 */ /* 0x002fea000383ffff */
[----:B------:R-:W-:Y:S05]  /*8810*/  BRA `(.L_x_203) ;  /* 0xffffffd400047947 */ /* 0x000fea000383ffff */
.L_x_119:
[----:B-1----:R-:W-:Y:S04]  /*8820*/  MOV R0, UR44 ;  /* 0x0000002c00007c02 */ /* 0x002fe80008000f00 */
[----:B------:R1:W2:Y:S03]  /*8830*/  SYNCS.PHASECHK.TRANS64.TRYWAIT P1, [R0+URZ+0x1b0], R4 ;  /* 0x0001b004000075a7 */ /* 0x0002a600080211ff */
[----:B--2---:R-:W-:Y:S05]  /*8840*/  @!P1 NANOSLEEP.SYNCS 0x989680 ;  /* 0x009896800000995d */ /* 0x004fea0003900000 */
[----:B------:R-:W2:Y:S02]  /*8850*/  @!P1 SYNCS.PHASECHK.TRANS64 P1, [R0+URZ+0x1b0], R4 ;  /* 0x0001b004000095a7 */ /* 0x000ea400080210ff */
[----:B--2---:R-:W-:Y:S05]  /*8860*/  @!P1 BRA `(.L_x_119) ;  /* 0xfffffffc00ec9947 */ /* 0x004fea000383ffff */
[----:B------:R-:W-:Y:S05]  /*8870*/  BRA `(.L_x_118) ;  /* 0xffffffe000547947 */ /* 0x000fea000383ffff */
.L_x_121:
[----:B------:R1:W1:Y:S02]  /*8880*/  SYNCS.PHASECHK.TRANS64.TRYWAIT P1, [R16+URZ+0x1f0], R3 ;  /* 0x0001f003100075a7 */ /* 0x00026400080211ff */
[----:B-1----:R-:W-:Y:S05]  /*8890*/  @!P1 NANOSLEEP.SYNCS 0x989680 ;  /* 0x009896800000995d */ /* 0x002fea0003900000 */
[----:B------:R-:W1:Y:S02]  /*88a0*/  @!P1 SYNCS.PHASECHK.TRANS64 P1, [R16+URZ+0x1f0], R3 ;  /* 0x0001f003100095a7 */ /* 0x000e6400080210ff */
[----:B-1----:R-:W-:Y:S05]  /*88b0*/  @!P1 BRA `(.L_x_121) ;  /* 0xfffffffc00f09947 */ /* 0x002fea000383ffff */
[----:B------:R-:W-:Y:S05]  /*88c0*/  BRA `(.L_x_120) ;  /* 0xffffffe000907947 */ /* 0x000fea000383ffff */
        .weak           $__internal_0_$__cuda_sm10x_tcgen05_guardrail_trap_col_being_dealloced_not_returned_by_alloc
        .type           $__internal_0_$__cuda_sm10x_tcgen05_guardrail_trap_col_being_dealloced_not_returned_by_alloc,@function
        .size           $__internal_0_$__cuda_sm10x_tcgen05_guardrail_trap_col_being_dealloced_not_returned_by_alloc,($__internal_1_$__cuda_sm10x_tcgen05_guardrail_trap_phase_invalid_during_alloc - $__internal_0_$__cuda_sm10x_tcgen05_guardrail_trap_col_being_dealloced_not_returned_by_alloc)
$__internal_0_$__cuda_sm10x_tcgen05_guardrail_trap_col_being_dealloced_not_returned_by_alloc:
[----:B------:R-:W-:Y:S05]  /*88d0*/  BPT.TRAP 0x1 ;  /* 0x000000040000795c */ /* 0x000fea0000300000 */
[----:B------:R-:W-:-:S04]  /*88e0*/  HFMA2 R3, -RZ, RZ, 0, 0 ;  /* 0x00000000ff037431 */ /* 0x000fc800000001ff */
[----:B------:R-:W-:Y:S05]  /*88f0*/  RET.REL.NODEC R2 `(_ZN7cutlass13device_kernelINS_4gemm6kernel13GemmUniversalIN4cute5tupleIJiiiiEEENS1_10collective13CollectiveMmaINS1_35MainloopSm100TmaUmmaWarpSpecializedILi27ELi2ELi4ENS5_IJNS4_1CILi2EEENSA_ILi1EEESC_EEEEENS5_IJNSA_ILi64EEESF_SF_EEEaNS5_IJlSC_lEEEaSH_NS4_8TiledMMAINS4_8MMA_AtomIJNS4_15SM100_MMA_S8_SSIaaiLi64ELi64ELNS4_4UMMA5MajorE0ELSM_0ELNSL_8SaturateE0EEEEEENS4_6LayoutINS5_IJSC_SC_SC_EEENS5_IJNSA_ILi0EEESS_SS_EEEEENS5_IJNS4_10UnderscoreESV_SV_EEEEENS4_13SM90_TMA_LOADENS4_14ComposedLayoutINS4_7SwizzleILi2ELi4ELi3EEENS4_18smem_ptr_flag_bitsILi8EEENSQ_INS5_IJNSA_ILi8EEESF_EEENS5_IJSF_SC_EEEEEEEvNS4_8identityENS4_23SM90_TMA_LOAD_MULTICASTES18_vS19_EENS_8epilogue10collective18CollectiveEpilogueINS1C_23Sm100TmaWarpSpecializedILi1ELi1ELi32ELb0ELb0EEEJSG_NS5_IJNSQ_ISF_SC_EES1H_EEEaSH_aSH_NS1C_6fusion15FusionCallbacksIS1G_NS1J_17LinearCombinationIaiaiLNS_15FloatRoundStyleE2EEESG_S1I_JEEENS4_5SM1004TMEM4LOAD26SM100_TMEM_LOAD_16dp32b32xESY_S18_NS4_39AutoVectorizingCopyWithAssumedAlignmentILi128EEENS4_14SM90_TMA_STOREES18_S1U_S1U_EEEvvEEEEvNT_6ParamsE) ;  /* 0xffffff7402c07950 */ /* 0x000fea0003c3ffff */
        .weak           $__internal_1_$__cuda_sm10x_tcgen05_guardrail_trap_phase_invalid_during_alloc
        .type           $__internal_1_$__cuda_sm10x_tcgen05_guardrail_trap_phase_invalid_during_alloc,@function
        .size           $__internal_1_$__cuda_sm10x_tcgen05_guardrail_trap_phase_invalid_during_alloc,($__internal_2_$__cuda_sm10x_tcgen05_guardrail_trap_unallocated_columns_being_dealloced - $__internal_1_$__cuda_sm10x_tcgen05_guardrail_trap_phase_invalid_during_alloc)
$__internal_1_$__cuda_sm10x_tcgen05_guardrail_trap_phase_invalid_during_alloc:
[----:B------:R-:W-:Y:S05]  /*8900*/  BPT.TRAP 0x1 ;  /* 0x000000040000795c */ /* 0x000fea0000300000 */
[----:B------:R-:W-:-:S04]  /*8910*/  MOV R5, 0x0 ;  /* 0x0000000000057802 */ /* 0x000fc80000000f00 */
[----:B------:R-:W-:Y:S05]  /*8920*/  RET.REL.NODEC R4 `(_ZN7cutlass13device_kernelINS_4gemm6kernel13GemmUniversalIN4cute5tupleIJiiiiEEENS1_10collective13CollectiveMmaINS1_35MainloopSm100TmaUmmaWarpSpecializedILi27ELi2ELi4ENS5_IJNS4_1CILi2EEENSA_ILi1EEESC_EEEEENS5_IJNSA_ILi64EEESF_SF_EEEaNS5_IJlSC_lEEEaSH_NS4_8TiledMMAINS4_8MMA_AtomIJNS4_15SM100_MMA_S8_SSIaaiLi64ELi64ELNS4_4UMMA5MajorE0ELSM_0ELNSL_8SaturateE0EEEEEENS4_6LayoutINS5_IJSC_SC_SC_EEENS5_IJNSA_ILi0EEESS_SS_EEEEENS5_IJNS4_10UnderscoreESV_SV_EEEEENS4_13SM90_TMA_LOADENS4_14ComposedLayoutINS4_7SwizzleILi2ELi4ELi3EEENS4_18smem_ptr_flag_bitsILi8EEENSQ_INS5_IJNSA_ILi8EEESF_EEENS5_IJSF_SC_EEEEEEEvNS4_8identityENS4_23SM90_TMA_LOAD_MULTICASTES18_vS19_EENS_8epilogue10collective18CollectiveEpilogueINS1C_23Sm100TmaWarpSpecializedILi1ELi1ELi32ELb0ELb0EEEJSG_NS5_IJNSQ_ISF_SC_EES1H_EEEaSH_aSH_NS1C_6fusion15FusionCallbacksIS1G_NS1J_17LinearCombinationIaiaiLNS_15FloatRoundStyleE2EEESG_S1I_JEEENS4_5SM1004TMEM4LOAD26SM100_TMEM_LOAD_16dp32b32xESY_S18_NS4_39AutoVectorizingCopyWithAssumedAlignmentILi128EEENS4_14SM90_TMA_STOREES18_S1U_S1U_EEEvvEEEEvNT_6ParamsE) ;  /* 0xffffff7404b47950 */ /* 0x000fea0003c3ffff */
        .weak           $__internal_2_$__cuda_sm10x_tcgen05_guardrail_trap_unallocated_columns_being_dealloced
        .type           $__internal_2_$__cuda_sm10x_tcgen05_guardrail_trap_unallocated_columns_being_dealloced,@function
        .size           $__internal_2_$__cuda_sm10x_tcgen05_guardrail_trap_unallocated_columns_being_dealloced,(.L_x_205 - $__internal_2_$__cuda_sm10x_tcgen05_guardrail_trap_unallocated_columns_being_dealloced)
$__internal_2_$__cuda_sm10x_tcgen05_guardrail_trap_unallocated_columns_being_dealloced:
[----:B------:R-:W-:Y:S05]  /*8930*/  BPT.TRAP 0x1 ;  /* 0x000000040000795c */ /* 0x000fea0000300000 */
[----:B------:R-:W-:-:S04]  /*8940*/  HFMA2 R3, -RZ, RZ, 0, 0 ;  /* 0x00000000ff037431 */ /* 0x000fc800000001ff */
[----:B------:R-:W-:Y:S05]  /*8950*/  RET.REL.NODEC R2 `(_ZN7cutlass13device_kernelINS_4gemm6kernel13GemmUniversalIN4cute5tupleIJiiiiEEENS1_10collective13CollectiveMmaINS1_35MainloopSm100TmaUmmaWarpSpecializedILi27ELi2ELi4ENS5_IJNS4_1CILi2EEENSA_ILi1EEESC_EEEEENS5_IJNSA_ILi64EEESF_SF_EEEaNS5_IJlSC_lEEEaSH_NS4_8TiledMMAINS4_8MMA_AtomIJNS4_15SM100_MMA_S8_SSIaaiLi64ELi64ELNS4_4UMMA5MajorE0ELSM_0ELNSL_8SaturateE0EEEEEENS4_6LayoutINS5_IJSC_SC_SC_EEENS5_IJNSA_ILi0EEESS_SS_EEEEENS5_IJNS4_10UnderscoreESV_SV_EEEEENS4_13SM90_TMA_LOADENS4_14ComposedLayoutINS4_7SwizzleILi2ELi4ELi3EEENS4_18smem_ptr_flag_bitsILi8EEENSQ_INS5_IJNSA_ILi8EEESF_EEENS5_IJSF_SC_EEEEEEEvNS4_8identityENS4_23SM90_TMA_LOAD_MULTICASTES18_vS19_EENS_8epilogue10collective18CollectiveEpilogueINS1C_23Sm100TmaWarpSpecializedILi1ELi1ELi32ELb0ELb0EEEJSG_NS5_IJNSQ_ISF_SC_EES1H_EEEaSH_aSH_NS1C_6fusion15FusionCallbacksIS1G_NS1J_17LinearCombinationIaiaiLNS_15FloatRoundStyleE2EEESG_S1I_JEEENS4_5SM1004TMEM4LOAD26SM100_TMEM_LOAD_16dp32b32xESY_S18_NS4_39AutoVectorizingCopyWithAssumedAlignmentILi128EEENS4_14SM90_TMA_STOREES18_S1U_S1U_EEEvvEEEEvNT_6ParamsE) ;  /* 0xffffff7402a87950 */ /* 0x000fea0003c3ffff */
.L_x_204:
[----:B------:R-:W-:-:S00]  /*8960*/  BRA `(.L_x_204) ;  /* 0xfffffffc00fc7947 */ /* 0x000fc0000383ffff */
[----:B------:R-:W-:-:S00]  /*8970*/  NOP ;  /* 0x0000000000007918 */ /* 0x000fc00000000000 */
        /* <DEDUP_REMOVED lines=8> */
.L_x_205:


//--------------------- .nv.global.init           --------------------------
	.section	.nv.global.init,"aw",@progbits
.nv.global.init:
	.type		$str$27,@object
	.size		$str$27,($str$28 - $str$27)
$str$27:
        /*0000*/ 	.byte	0x28, 0x61, 0x64, 0x64, 0x72, 0x65, 0x73, 0x73, 0x20, 0x26, 0x20, 0x6d, 0x61, 0x73, 0x6b, 0x29
        /*0010*/ 	.byte	0x20, 0x3d, 0x3d, 0x20, 0x30, 0x00
	.type		$str$28,@object
	.size		$str$28,($str$26 - $str$28)
$str$28:
        /*0016*/ 	.byte	0x2f, 0x74, 0x6d, 0x70, 0x2f, 0x63, 0x75, 0x74, 0x6c, 0x61, 0x73, 0x73, 0x5f, 0x73, 0x77, 0x65
        /*0026*/ 	.byte	0x65, 0x70, 0x5f, 0x73, 0x72, 0x63, 0x2f, 0x69, 0x6e, 0x63, 0x6c, 0x75, 0x64, 0x65, 0x2f, 0x63
        /*0036*/ 	.byte	0x75, 0x74, 0x65, 0x2f, 0x70, 0x6f, 0x69, 0x6e, 0x74, 0x65, 0x72, 0x5f, 0x66, 0x6c, 0x61, 0x67
        /*0046*/ 	.byte	0x67, 0x65, 0x64, 0x2e, 0x68, 0x70, 0x70, 0x00
	.type		$str$26,@object
	.size		$str$26,($str$25 - $str$26)
$str$26:
        /*004e*/ 	.byte	0x2f, 0x74, 0x6d, 0x70, 0x2f, 0x63, 0x75, 0x74, 0x6c, 0x61, 0x73, 0x73, 0x5f, 0x73, 0x77, 0x65
        /*005e*/ 	.byte	0x65, 0x70, 0x5f, 0x73, 0x72, 0x63, 0x2f, 0x69, 0x6e, 0x63, 0x6c, 0x75, 0x64, 0x65, 0x2f, 0x63
        /*006e*/ 	.byte	0x75, 0x74, 0x65, 0x2f, 0x61, 0x74, 0x6f, 0x6d, 0x2f, 0x63, 0x6f, 0x70, 0x79, 0x5f, 0x74, 0x72
        /*007e*/ 	.byte	0x61, 0x69, 0x74, 0x73, 0x5f, 0x73, 0x6d, 0x31, 0x30, 0x30, 0x2e, 0x68, 0x70, 0x70, 0x00
	.type		$str$25,@object
	.size		$str$25,(__unnamed_1 - $str$25)
$str$25:
        /*008d*/ 	.byte	0x28, 0x28, 0x75, 0x69, 0x6e, 0x74, 0x33, 0x32, 0x5f, 0x74, 0x28, 0x74, 0x68, 0x72, 0x65, 0x61
        /*009d*/ 	.byte	0x64, 0x49, 0x64, 0x78, 0x2e, 0x78, 0x29, 0x20, 0x2f, 0x20, 0x33, 0x32, 0x29, 0x20, 0x25, 0x20
        /*00ad*/ 	.byte	0x34, 0x29, 0x20, 0x3d, 0x3d, 0x20, 0x28, 0x28, 0x28, 0x74, 0x6d, 0x65, 0x6d, 0x5f, 0x61, 0x64
        /*00bd*/ 	.byte	0x64, 0x72, 0x20, 0x3e, 0x3e, 0x20, 0x31, 0x36, 0x29, 0x20, 0x2f, 0x20, 0x33, 0x32, 0x29, 0x20
        /*00cd*/ 	.byte	0x25, 0x20, 0x34, 0x29, 0x00
	.type		__unnamed_1,@object
	.size		__unnamed_1,(__unnamed_2 - __unnamed_1)
__unnamed_1:
        /*00d2*/ 	.byte	0x61, 0x75, 0x74, 0x6f, 0x20, 0x63, 0x75, 0x74, 0x65, 0x3a, 0x3a, 0x61, 0x73, 0x5f, 0x70, 0x6f
        /* <DEDUP_REMOVED lines=24> */
        /*0262*/ 	.byte	0x00
	.type		__unnamed_2,@object
	.size		__unnamed_2,(.L_2 - __unnamed_2)
__unnamed_2:
        /* <DEDUP_REMOVED lines=41> */
.L_2:


//--------------------- .nv.shared._ZN7cutlass13device_kernelINS_4gemm6kernel13GemmUniversalIN4cute5tupleIJiiiiEEENS1_10collective13CollectiveMmaINS1_35MainloopSm100TmaUmmaWarpSpecializedILi27ELi2ELi4ENS5_IJNS4_1CILi2EEENSA_ILi1EEESC_EEEEENS5_IJNSA_ILi64EEESF_SF_EEEaNS5_IJlSC_lEEEaSH_NS4_8TiledMMAINS4_8MMA_AtomIJNS4_15SM100_MMA_S8_SSIaaiLi64ELi64ELNS4_4UMMA5MajorE0ELSM_0ELNSL_8SaturateE0EEEEEENS4_6LayoutINS5_IJSC_SC_SC_EEENS5_IJNSA_ILi0EEESS_SS_EEEEENS5_IJNS4_10UnderscoreESV_SV_EEEEENS4_13SM90_TMA_LOADENS4_14ComposedLayoutINS4_7SwizzleILi2ELi4ELi3EEENS4_18smem_ptr_flag_bitsILi8EEENSQ_INS5_IJNSA_ILi8EEESF_EEENS5_IJSF_SC_EEEEEEEvNS4_8identityENS4_23SM90_TMA_LOAD_MULTICASTES18_vS19_EENS_8epilogue10collective18CollectiveEpilogueINS1C_23Sm100TmaWarpSpecializedILi1ELi1ELi32ELb0ELb0EEEJSG_NS5_IJNSQ_ISF_SC_EES1H_EEEaSH_aSH_NS1C_6fusion15FusionCallbacksIS1G_NS1J_17LinearCombinationIaiaiLNS_15FloatRoundStyleE2EEESG_S1I_JEEENS4_5SM1004TMEM4LOAD26SM100_TMEM_LOAD_16dp32b32xESY_S18_NS4_39AutoVectorizingCopyWithAssumedAlignmentILi128EEENS4_14SM90_TMA_STOREES18_S1U_S1U_EEEvvEEEEvNT_6ParamsE --------------------------
	.section	.nv.shared._ZN7cutlass13device_kernelINS_4gemm6kernel13GemmUniversalIN4cute5tupleIJiiiiEEENS1_10collective13CollectiveMmaINS1_35MainloopSm100TmaUmmaWarpSpecializedILi27ELi2ELi4ENS5_IJNS4_1CILi2EEENSA_ILi1EEESC_EEEEENS5_IJNSA_ILi64EEESF_SF_EEEaNS5_IJlSC_lEEEaSH_NS4_8TiledMMAINS4_8MMA_AtomIJNS4_15SM100_MMA_S8_SSIaaiLi64ELi64ELNS4_4UMMA5MajorE0ELSM_0ELNSL_8SaturateE0EEEEEENS4_6LayoutINS5_IJSC_SC_SC_EEENS5_IJNSA_ILi0EEESS_SS_EEEEENS5_IJNS4_10UnderscoreESV_SV_EEEEENS4_13SM90_TMA_LOADENS4_14ComposedLayoutINS4_7SwizzleILi2ELi4ELi3EEENS4_18smem_ptr_flag_bitsILi8EEENSQ_INS5_IJNSA_ILi8EEESF_EEENS5_IJSF_SC_EEEEEEEvNS4_8identityENS4_23SM90_TMA_LOAD_MULTICASTES18_vS19_EENS_8epilogue10collective18CollectiveEpilogueINS1C_23Sm100TmaWarpSpecializedILi1ELi1ELi32ELb0ELb0EEEJSG_NS5_IJNSQ_ISF_SC_EES1H_EEEaSH_aSH_NS1C_6fusion15FusionCallbacksIS1G_NS1J_17LinearCombinationIaiaiLNS_15FloatRoundStyleE2EEESG_S1I_JEEENS4_5SM1004TMEM4LOAD26SM100_TMEM_LOAD_16dp32b32xESY_S18_NS4_39AutoVectorizingCopyWithAssumedAlignmentILi128EEENS4_14SM90_TMA_STOREES18_S1U_S1U_EEEvvEEEEvNT_6ParamsE,"aw",@nobits
	.sectionflags	@""
	.align	16
	.zero		1024


//--------------------- .nv.shared.reserved.0     --------------------------
	.section	.nv.shared.reserved.0,"aw",@nobits
	.weak		__nv_reservedSMEM_offset_0_alias
	.size		__nv_reservedSMEM_offset_0_alias, 0, 64
	.other		__nv_reservedSMEM_offset_0_alias,@"STO_CUDA_RESERVED_SHARED STV_DEFAULT"
__nv_reservedSMEM_offset_0_alias:
	.zero		0
.nv.shared.reserved.0:
	.zero		64
	.weak		__nv_reservedSMEM_tcgen05_partition
	.type		__nv_reservedSMEM_tcgen05_partition,@object
	.size		__nv_reservedSMEM_tcgen05_partition,(.L_0 - __nv_reservedSMEM_tcgen05_partition)
__nv_reservedSMEM_tcgen05_partition:
	.zero		32
.L_0:


//--------------------- .nv.global                --------------------------
	.section	.nv.global,"aw",@nobits
.nv.global:
	.type		_ZN40_INTERNAL_5f324183_4_k_cu_e75a7d6f_362474cute1_E,@object
	.size		_ZN40_INTERNAL_5f324183_4_k_cu_e75a7d6f_362474cute1_E,(_ZN40_INTERNAL_5f324183_4_k_cu_e75a7d6f_362474cuda3std3__45__cpo6cbeginE - _ZN40_INTERNAL_5f324183_4_k_cu_e75a7d6f_362474cute1_E)
_ZN40_INTERNAL_5f324183_4_k_cu_e75a7d6f_362474cute1_E:
	.zero		1
	.type		_ZN40_INTERNAL_5f324183_4_k_cu_e75a7d6f_362474cuda3std3__45__cpo6cbeginE,@object
	.size		_ZN40_INTERNAL_5f324183_4_k_cu_e75a7d6f_362474cuda3std3__45__cpo6cbeginE,(_ZN40_INTERNAL_5f324183_4_k_cu_e75a7d6f_362474cuda3std3__48in_placeE - _ZN40_INTERNAL_5f324183_4_k_cu_e75a7d6f_362474cuda3std3__45__cpo6cbeginE)
_ZN40_INTERNAL_5f324183_4_k_cu_e75a7d6f_362474cuda3std3__45__cpo6cbeginE:
	.zero		1
	.type		_ZN40_INTERNAL_5f324183_4_k_cu_e75a7d6f_362474cuda3std3__48in_placeE,@object
	.size		_ZN40_INTERNAL_5f324183_4_k_cu_e75a7d6f_362474cuda3std3__48in_placeE,(_ZN40_INTERNAL_5f324183_4_k_cu_e75a7d6f_362474cuda3std6ranges3__45__cpo9iter_moveE - _ZN40_INTERNAL_5f324183_4_k_cu_e75a7d6f_362474cuda3std3__48in_placeE)
_ZN40_INTERNAL_5f324183_4_k_cu_e75a7d6f_362474cuda3std3__48in_placeE:
	.zero		1
	.type		_ZN40_INTERNAL_5f324183_4_k_cu_e75a7d6f_362474cuda3std6ranges3__45__cpo9iter_moveE,@object
	.size		_ZN40_INTERNAL_5f324183_4_k_cu_e75a7d6f_362474cuda3std6ranges3__45__cpo9iter_moveE,(_ZN40_INTERNAL_5f324183_4_k_cu_e75a7d6f_362474cuda3std3__45__cpo5beginE - _ZN40_INTERNAL_5f324183_4_k_cu_e75a7d6f_362474cuda3std6ranges3__45__cpo9iter_moveE)
_ZN40_INTERNAL_5f324183_4_k_cu_e75a7d6f_362474cuda3std6ranges3__45__cpo9iter_moveE:
	.zero		1
	.type		_ZN40_INTERNAL_5f324183_4_k_cu_e75a7d6f_362474cuda3std3__45__cpo5beginE,@object
	.size		_ZN40_INTERNAL_5f324183_4_k_cu_e75a7d6f_362474cuda3std3__45__cpo5beginE,(_ZN40_INTERNAL_5f324183_4_k_cu_e75a7d6f_362474cuda3std3__442_GLOBAL__N__5f324183_4_k_cu_e75a7d6f_362476ignoreE - _ZN40_INTERNAL_5f324183_4_k_cu_e75a7d6f_362474cuda3std3__45__cpo5beginE)
_ZN40_INTERNAL_5f324183_4_k_cu_e75a7d6f_362474cuda3std3__45__cpo5beginE:
	.zero		1
	.type		_ZN40_INTERNAL_5f324183_4_k_cu_e75a7d6f_362474cuda3std3__442_GLOBAL__N__5f324183_4_k_cu_e75a7d6f_362476ignoreE,@object
	.size		_ZN40_INTERNAL_5f324183_4_k_cu_e75a7d6f_362474cuda3std3__442_GLOBAL__N__5f324183_4_k_cu_e75a7d6f_362476ignoreE,(_ZN40_INTERNAL_5f324183_4_k_cu_e75a7d6f_362474cute7productE - _ZN40_INTERNAL_5f324183_4_k_cu_e75a7d6f_362474cuda3std3__442_GLOBAL__N__5f324183_4_k_cu_e75a7d6f_362476ignoreE)
_ZN40_INTERNAL_5f324183_4_k_cu_e75a7d6f_362474cuda3std3__442_GLOBAL__N__5f324183_4_k_cu_e75a7d6f_362476ignoreE:
	.zero		1
	.type		_ZN40_INTERNAL_5f324183_4_k_cu_e75a7d6f_362474cute7productE,@object
	.size		_ZN40_INTERNAL_5f324183_4_k_cu_e75a7d6f_362474cute7productE,(_ZN40_INTERNAL_5f324183_4_k_cu_e75a7d6f_362474cuda3std3__45__cpo3endE - _ZN40_INTERNAL_5f324183_4_k_cu_e75a7d6f_362474cute7productE)
_ZN40_INTERNAL_5f324183_4_k_cu_e75a7d6f_362474cute7productE:
	.zero		1
	.type		_ZN40_INTERNAL_5f324183_4_k_cu_e75a7d6f_362474cuda3std3__45__cpo3endE,@object
	.size		_ZN40_INTERNAL_5f324183_4_k_cu_e75a7d6f_362474cuda3std3__45__cpo3endE,(_ZN40_INTERNAL_5f324183_4_k_cu_e75a7d6f_362474cuda3std3__419piecewise_constructE - _ZN40_INTERNAL_5f324183_4_k_cu_e75a7d6f_362474cuda3std3__45__cpo3endE)
_ZN40_INTERNAL_5f324183_4_k_cu_e75a7d6f_362474cuda3std3__45__cpo3endE:
	.zero		1
	.type		_ZN40_INTERNAL_5f324183_4_k_cu_e75a7d6f_362474cuda3std3__419piecewise_constructE,@object
	.size		_ZN40_INTERNAL_5f324183_4_k_cu_e75a7d6f_362474cuda3std3__419piecewise_constructE,(_ZN40_INTERNAL_5f324183_4_k_cu_e75a7d6f_362474cuda3std3__45__cpo4cendE - _ZN40_INTERNAL_5f324183_4_k_cu_e75a7d6f_362474cuda3std3__419piecewise_constructE)
_ZN40_INTERNAL_5f324183_4_k_cu_e75a7d6f_362474cuda3std3__419piecewise_constructE:
	.zero		1
	.type		_ZN40_INTERNAL_5f324183_4_k_cu_e75a7d6f_362474cuda3std3__45__cpo4cendE,@object
	.size		_ZN40_INTERNAL_5f324183_4_k_cu_e75a7d6f_362474cuda3std3__45__cpo4cendE,(_ZN40_INTERNAL_5f324183_4_k_cu_e75a7d6f_362474cuda3std6ranges3__45__cpo4swapE - _ZN40_INTERNAL_5f324183_4_k_cu_e75a7d6f_362474cuda3std3__45__cpo4cendE)
_ZN40_INTERNAL_5f324183_4_k_cu_e75a7d6f_362474cuda3std3__45__cpo4cendE:
	.zero		1
	.type		_ZN40_INTERNAL_5f324183_4_k_cu_e75a7d6f_362474cuda3std6ranges3__45__cpo4swapE,@object
	.size		_ZN40_INTERNAL_5f324183_4_k_cu_e75a7d6f_362474cuda3std6ranges3__45__cpo4swapE,(.L_10 - _ZN40_INTERNAL_5f324183_4_k_cu_e75a7d6f_362474cuda3std6ranges3__45__cpo4swapE)
_ZN40_INTERNAL_5f324183_4_k_cu_e75a7d6f_362474cuda3std6ranges3__45__cpo4swapE:
	.zero		1
.L_10:


//--------------------- .nv.constant0._ZN7cutlass13device_kernelINS_4gemm6kernel13GemmUniversalIN4cute5tupleIJiiiiEEENS1_10collective13CollectiveMmaINS1_35MainloopSm100TmaUmmaWarpSpecializedILi27ELi2ELi4ENS5_IJNS4_1CILi2EEENSA_ILi1EEESC_EEEEENS5_IJNSA_ILi64EEESF_SF_EEEaNS5_IJlSC_lEEEaSH_NS4_8TiledMMAINS4_8MMA_AtomIJNS4_15SM100_MMA_S8_SSIaaiLi64ELi64ELNS4_4UMMA5MajorE0ELSM_0ELNSL_8SaturateE0EEEEEENS4_6LayoutINS5_IJSC_SC_SC_EEENS5_IJNSA_ILi0EEESS_SS_EEEEENS5_IJNS4_10UnderscoreESV_SV_EEEEENS4_13SM90_TMA_LOADENS4_14ComposedLayoutINS4_7SwizzleILi2ELi4ELi3EEENS4_18smem_ptr_flag_bitsILi8EEENSQ_INS5_IJNSA_ILi8EEESF_EEENS5_IJSF_SC_EEEEEEEvNS4_8identityENS4_23SM90_TMA_LOAD_MULTICASTES18_vS19_EENS_8epilogue10collective18CollectiveEpilogueINS1C_23Sm100TmaWarpSpecializedILi1ELi1ELi32ELb0ELb0EEEJSG_NS5_IJNSQ_ISF_SC_EES1H_EEEaSH_aSH_NS1C_6fusion15FusionCallbacksIS1G_NS1J_17LinearCombinationIaiaiLNS_15FloatRoundStyleE2EEESG_S1I_JEEENS4_5SM1004TMEM4LOAD26SM100_TMEM_LOAD_16dp32b32xESY_S18_NS4_39AutoVectorizingCopyWithAssumedAlignmentILi128EEENS4_14SM90_TMA_STOREES18_S1U_S1U_EEEvvEEEEvNT_6ParamsE --------------------------
	.section	.nv.constant0._ZN7cutlass13device_kernelINS_4gemm6kernel13GemmUniversalIN4cute5tupleIJiiiiEEENS1_10collective13CollectiveMmaINS1_35MainloopSm100TmaUmmaWarpSpecializedILi27ELi2ELi4ENS5_IJNS4_1CILi2EEENSA_ILi1EEESC_EEEEENS5_IJNSA_ILi64EEESF_SF_EEEaNS5_IJlSC_lEEEaSH_NS4_8TiledMMAINS4_8MMA_AtomIJNS4_15SM100_MMA_S8_SSIaaiLi64ELi64ELNS4_4UMMA5MajorE0ELSM_0ELNSL_8SaturateE0EEEEEENS4_6LayoutINS5_IJSC_SC_SC_EEENS5_IJNSA_ILi0EEESS_SS_EEEEENS5_IJNS4_10UnderscoreESV_SV_EEEEENS4_13SM90_TMA_LOADENS4_14ComposedLayoutINS4_7SwizzleILi2ELi4ELi3EEENS4_18smem_ptr_flag_bitsILi8EEENSQ_INS5_IJNSA_ILi8EEESF_EEENS5_IJSF_SC_EEEEEEEvNS4_8identityENS4_23SM90_TMA_LOAD_MULTICASTES18_vS19_EENS_8epilogue10collective18CollectiveEpilogueINS1C_23Sm100TmaWarpSpecializedILi1ELi1ELi32ELb0ELb0EEEJSG_NS5_IJNSQ_ISF_SC_EES1H_EEEaSH_aSH_NS1C_6fusion15FusionCallbacksIS1G_NS1J_17LinearCombinationIaiaiLNS_15FloatRoundStyleE2EEESG_S1I_JEEENS4_5SM1004TMEM4LOAD26SM100_TMEM_LOAD_16dp32b32xESY_S18_NS4_39AutoVectorizingCopyWithAssumedAlignmentILi128EEENS4_14SM90_TMA_STOREES18_S1U_S1U_EEEvvEEEEvNT_6ParamsE,"a",@progbits
	.sectionflags	@""
	.align	4
.nv.constant0._ZN7cutlass13device_kernelINS_4gemm6kernel13GemmUniversalIN4cute5tupleIJiiiiEEENS1_10collective13CollectiveMmaINS1_35MainloopSm100TmaUmmaWarpSpecializedILi27ELi2ELi4ENS5_IJNS4_1CILi2EEENSA_ILi1EEESC_EEEEENS5_IJNSA_ILi64EEESF_SF_EEEaNS5_IJlSC_lEEEaSH_NS4_8TiledMMAINS4_8MMA_AtomIJNS4_15SM100_MMA_S8_SSIaaiLi64ELi64ELNS4_4UMMA5MajorE0ELSM_0ELNSL_8SaturateE0EEEEEENS4_6LayoutINS5_IJSC_SC_SC_EEENS5_IJNSA_ILi0EEESS_SS_EEEEENS5_IJNS4_10UnderscoreESV_SV_EEEEENS4_13SM90_TMA_LOADENS4_14ComposedLayoutINS4_7SwizzleILi2ELi4ELi3EEENS4_18smem_ptr_flag_bitsILi8EEENSQ_INS5_IJNSA_ILi8EEESF_EEENS5_IJSF_SC_EEEEEEEvNS4_8identityENS4_23SM90_TMA_LOAD_MULTICASTES18_vS19_EENS_8epilogue10collective18CollectiveEpilogueINS1C_23Sm100TmaWarpSpecializedILi1ELi1ELi32ELb0ELb0EEEJSG_NS5_IJNSQ_ISF_SC_EES1H_EEEaSH_aSH_NS1C_6fusion15FusionCallbacksIS1G_NS1J_17LinearCombinationIaiaiLNS_15FloatRoundStyleE2EEESG_S1I_JEEENS4_5SM1004TMEM4LOAD26SM100_TMEM_LOAD_16dp32b32xESY_S18_NS4_39AutoVectorizingCopyWithAssumedAlignmentILi128EEENS4_14SM90_TMA_STOREES18_S1U_S1U_EEEvvEEEEvNT_6ParamsE:
	.zero		2944


//--------------------- SYMBOLS --------------------------

	.type		.nv.reservedSmem.offset0,@object
	.size		.nv.reservedSmem.offset0,0x4
	.type		.nv.reservedSmem.cap,@object
	.size		.nv.reservedSmem.cap,0x4
	.type		__assertfail,@function
